//
// Generated by NVIDIA NVVM Compiler
//
// Compiler Build ID: CL-36424714
// Cuda compilation tools, release 13.0, V13.0.88
// Based on NVVM 20.0.0
//

.version 9.0
.target sm_100
.address_size 64

	// .globl	_Z14L1_Norm_kernelPKfPfmm
// _ZZ14L1_Norm_kernelPKfPfmmE9warp_sums has been demoted
// _ZZ14L1_Norm_kernelPKfPfmmE7l1_norm has been demoted

.visible .entry _Z14L1_Norm_kernelPKfPfmm(
	.param .u64 .ptr .align 1 _Z14L1_Norm_kernelPKfPfmm_param_0,
	.param .u64 .ptr .align 1 _Z14L1_Norm_kernelPKfPfmm_param_1,
	.param .u64 _Z14L1_Norm_kernelPKfPfmm_param_2,
	.param .u64 _Z14L1_Norm_kernelPKfPfmm_param_3
)
{
	.reg .pred 	%p<28>;
	.reg .b32 	%r<54>;
	.reg .b32 	%f<236>;
	.reg .b64 	%rd<86>;
	// demoted variable
	.shared .align 4 .b8 _ZZ14L1_Norm_kernelPKfPfmmE9warp_sums[128];
	// demoted variable
	.shared .align 4 .f32 _ZZ14L1_Norm_kernelPKfPfmmE7l1_norm;
	ld.param.u64 	%rd24, [_Z14L1_Norm_kernelPKfPfmm_param_0];
	ld.param.u64 	%rd26, [_Z14L1_Norm_kernelPKfPfmm_param_1];
	ld.param.u64 	%rd27, [_Z14L1_Norm_kernelPKfPfmm_param_2];
	ld.param.u64 	%rd25, [_Z14L1_Norm_kernelPKfPfmm_param_3];
	cvta.to.global.u64 	%rd1, %rd26;
	mov.u32 	%r16, %ctaid.x;
	cvt.u64.u32 	%rd2, %r16;
	setp.le.u64 	%p1, %rd27, %rd2;
	@%p1 bra 	$L__BB0_24;
	cvta.to.global.u64 	%rd3, %rd24;
	mul.lo.s64 	%rd4, %rd25, %rd2;
	shl.b64 	%rd28, %rd4, 2;
	add.s64 	%rd5, %rd3, %rd28;
	shr.u64 	%rd29, %rd25, 2;
	cvt.u32.u64 	%r1, %rd29;
	mov.u32 	%r2, %tid.x;
	setp.ge.s32 	%p2, %r2, %r1;
	mov.f32 	%f235, 0f00000000;
	@%p2 bra 	$L__BB0_13;
	not.b32 	%r17, %r2;
	add.s32 	%r3, %r17, %r1;
	shr.u32 	%r18, %r3, 10;
	add.s32 	%r4, %r18, 1;
	and.b32  	%r5, %r4, 7;
	setp.lt.u32 	%p3, %r3, 7168;
	mov.f32 	%f235, 0f00000000;
	mov.u32 	%r53, %r2;
	@%p3 bra 	$L__BB0_5;
	and.b32  	%r19, %r4, 8388600;
	neg.s32 	%r52, %r19;
	mul.wide.u32 	%rd31, %r2, 16;
	add.s64 	%rd32, %rd28, %rd31;
	add.s64 	%rd33, %rd32, %rd3;
	add.s64 	%rd80, %rd33, 65536;
	mov.f32 	%f235, 0f00000000;
	mov.u32 	%r53, %r2;
$L__BB0_4:
	.pragma "nounroll";
	ld.global.nc.v4.f32 	{%f20, %f21, %f22, %f23}, [%rd80+-65536];
	abs.f32 	%f24, %f20;
	abs.f32 	%f25, %f21;
	add.f32 	%f26, %f24, %f25;
	abs.f32 	%f27, %f22;
	add.f32 	%f28, %f26, %f27;
	abs.f32 	%f29, %f23;
	add.f32 	%f30, %f28, %f29;
	add.f32 	%f31, %f235, %f30;
	ld.global.nc.v4.f32 	{%f32, %f33, %f34, %f35}, [%rd80+-49152];
	abs.f32 	%f36, %f32;
	abs.f32 	%f37, %f33;
	add.f32 	%f38, %f36, %f37;
	abs.f32 	%f39, %f34;
	add.f32 	%f40, %f38, %f39;
	abs.f32 	%f41, %f35;
	add.f32 	%f42, %f40, %f41;
	add.f32 	%f43, %f31, %f42;
	ld.global.nc.v4.f32 	{%f44, %f45, %f46, %f47}, [%rd80+-32768];
	abs.f32 	%f48, %f44;
	abs.f32 	%f49, %f45;
	add.f32 	%f50, %f48, %f49;
	abs.f32 	%f51, %f46;
	add.f32 	%f52, %f50, %f51;
	abs.f32 	%f53, %f47;
	add.f32 	%f54, %f52, %f53;
	add.f32 	%f55, %f43, %f54;
	ld.global.nc.v4.f32 	{%f56, %f57, %f58, %f59}, [%rd80+-16384];
	abs.f32 	%f60, %f56;
	abs.f32 	%f61, %f57;
	add.f32 	%f62, %f60, %f61;
	abs.f32 	%f63, %f58;
	add.f32 	%f64, %f62, %f63;
	abs.f32 	%f65, %f59;
	add.f32 	%f66, %f64, %f65;
	add.f32 	%f67, %f55, %f66;
	ld.global.nc.v4.f32 	{%f68, %f69, %f70, %f71}, [%rd80];
	abs.f32 	%f72, %f68;
	abs.f32 	%f73, %f69;
	add.f32 	%f74, %f72, %f73;
	abs.f32 	%f75, %f70;
	add.f32 	%f76, %f74, %f75;
	abs.f32 	%f77, %f71;
	add.f32 	%f78, %f76, %f77;
	add.f32 	%f79, %f67, %f78;
	ld.global.nc.v4.f32 	{%f80, %f81, %f82, %f83}, [%rd80+16384];
	abs.f32 	%f84, %f80;
	abs.f32 	%f85, %f81;
	add.f32 	%f86, %f84, %f85;
	abs.f32 	%f87, %f82;
	add.f32 	%f88, %f86, %f87;
	abs.f32 	%f89, %f83;
	add.f32 	%f90, %f88, %f89;
	add.f32 	%f91, %f79, %f90;
	ld.global.nc.v4.f32 	{%f92, %f93, %f94, %f95}, [%rd80+32768];
	abs.f32 	%f96, %f92;
	abs.f32 	%f97, %f93;
	add.f32 	%f98, %f96, %f97;
	abs.f32 	%f99, %f94;
	add.f32 	%f100, %f98, %f99;
	abs.f32 	%f101, %f95;
	add.f32 	%f102, %f100, %f101;
	add.f32 	%f103, %f91, %f102;
	ld.global.nc.v4.f32 	{%f104, %f105, %f106, %f107}, [%rd80+49152];
	abs.f32 	%f108, %f104;
	abs.f32 	%f109, %f105;
	add.f32 	%f110, %f108, %f109;
	abs.f32 	%f111, %f106;
	add.f32 	%f112, %f110, %f111;
	abs.f32 	%f113, %f107;
	add.f32 	%f114, %f112, %f113;
	add.f32 	%f235, %f103, %f114;
	add.s32 	%r53, %r53, 8192;
	add.s32 	%r52, %r52, 8;
	add.s64 	%rd80, %rd80, 131072;
	setp.eq.s32 	%p4, %r52, 0;
	@%p4 bra 	$L__BB0_5;
	bra.uni 	$L__BB0_4;
$L__BB0_5:
	setp.eq.s32 	%p5, %r5, 0;
	@%p5 bra 	$L__BB0_13;
	setp.lt.u32 	%p6, %r5, 4;
	@%p6 bra 	$L__BB0_8;
	mul.wide.u32 	%rd34, %r53, 16;
	add.s64 	%rd35, %rd5, %rd34;
	ld.global.nc.v4.f32 	{%f116, %f117, %f118, %f119}, [%rd35];
	abs.f32 	%f120, %f116;
	abs.f32 	%f121, %f117;
	add.f32 	%f122, %f120, %f121;
	abs.f32 	%f123, %f118;
	add.f32 	%f124, %f122, %f123;
	abs.f32 	%f125, %f119;
	add.f32 	%f126, %f124, %f125;
	add.f32 	%f127, %f235, %f126;
	ld.global.nc.v4.f32 	{%f128, %f129, %f130, %f131}, [%rd35+16384];
	abs.f32 	%f132, %f128;
	abs.f32 	%f133, %f129;
	add.f32 	%f134, %f132, %f133;
	abs.f32 	%f135, %f130;
	add.f32 	%f136, %f134, %f135;
	abs.f32 	%f137, %f131;
	add.f32 	%f138, %f136, %f137;
	add.f32 	%f139, %f127, %f138;
	ld.global.nc.v4.f32 	{%f140, %f141, %f142, %f143}, [%rd35+32768];
	abs.f32 	%f144, %f140;
	abs.f32 	%f145, %f141;
	add.f32 	%f146, %f144, %f145;
	abs.f32 	%f147, %f142;
	add.f32 	%f148, %f146, %f147;
	abs.f32 	%f149, %f143;
	add.f32 	%f150, %f148, %f149;
	add.f32 	%f151, %f139, %f150;
	ld.global.nc.v4.f32 	{%f152, %f153, %f154, %f155}, [%rd35+49152];
	abs.f32 	%f156, %f152;
	abs.f32 	%f157, %f153;
	add.f32 	%f158, %f156, %f157;
	abs.f32 	%f159, %f154;
	add.f32 	%f160, %f158, %f159;
	abs.f32 	%f161, %f155;
	add.f32 	%f162, %f160, %f161;
	add.f32 	%f235, %f151, %f162;
	add.s32 	%r53, %r53, 4096;
$L__BB0_8:
	and.b32  	%r20, %r4, 3;
	setp.eq.s32 	%p7, %r20, 0;
	@%p7 bra 	$L__BB0_13;
	setp.eq.s32 	%p8, %r20, 1;
	@%p8 bra 	$L__BB0_11;
	mul.wide.u32 	%rd36, %r53, 16;
	add.s64 	%rd37, %rd5, %rd36;
	ld.global.nc.v4.f32 	{%f164, %f165, %f166, %f167}, [%rd37];
	abs.f32 	%f168, %f164;
	abs.f32 	%f169, %f165;
	add.f32 	%f170, %f168, %f169;
	abs.f32 	%f171, %f166;
	add.f32 	%f172, %f170, %f171;
	abs.f32 	%f173, %f167;
	add.f32 	%f174, %f172, %f173;
	add.f32 	%f175, %f235, %f174;
	ld.global.nc.v4.f32 	{%f176, %f177, %f178, %f179}, [%rd37+16384];
	abs.f32 	%f180, %f176;
	abs.f32 	%f181, %f177;
	add.f32 	%f182, %f180, %f181;
	abs.f32 	%f183, %f178;
	add.f32 	%f184, %f182, %f183;
	abs.f32 	%f185, %f179;
	add.f32 	%f186, %f184, %f185;
	add.f32 	%f235, %f175, %f186;
	add.s32 	%r53, %r53, 2048;
$L__BB0_11:
	and.b32  	%r21, %r3, 1024;
	setp.ne.s32 	%p9, %r21, 0;
	@%p9 bra 	$L__BB0_13;
	mul.wide.u32 	%rd38, %r53, 16;
	add.s64 	%rd39, %rd5, %rd38;
	ld.global.nc.v4.f32 	{%f187, %f188, %f189, %f190}, [%rd39];
	abs.f32 	%f191, %f187;
	abs.f32 	%f192, %f188;
	add.f32 	%f193, %f191, %f192;
	abs.f32 	%f194, %f189;
	add.f32 	%f195, %f193, %f194;
	abs.f32 	%f196, %f190;
	add.f32 	%f197, %f195, %f196;
	add.f32 	%f235, %f235, %f197;
$L__BB0_13:
	mov.b32 	%r22, %f235;
	shfl.sync.down.b32	%r23|%p10, %r22, 16, 31, -1;
	mov.b32 	%f198, %r23;
	add.f32 	%f199, %f235, %f198;
	mov.b32 	%r24, %f199;
	shfl.sync.down.b32	%r25|%p11, %r24, 8, 31, -1;
	mov.b32 	%f200, %r25;
	add.f32 	%f201, %f199, %f200;
	mov.b32 	%r26, %f201;
	shfl.sync.down.b32	%r27|%p12, %r26, 4, 31, -1;
	mov.b32 	%f202, %r27;
	add.f32 	%f203, %f201, %f202;
	mov.b32 	%r28, %f203;
	shfl.sync.down.b32	%r29|%p13, %r28, 2, 31, -1;
	mov.b32 	%f204, %r29;
	add.f32 	%f205, %f203, %f204;
	mov.b32 	%r30, %f205;
	shfl.sync.down.b32	%r31|%p14, %r30, 1, 31, -1;
	mov.b32 	%f206, %r31;
	add.f32 	%f13, %f205, %f206;
	and.b32  	%r32, %r2, 31;
	setp.ne.s32 	%p15, %r32, 0;
	@%p15 bra 	$L__BB0_15;
	shr.u32 	%r33, %r2, 3;
	mov.u32 	%r34, _ZZ14L1_Norm_kernelPKfPfmmE9warp_sums;
	add.s32 	%r35, %r34, %r33;
	st.shared.f32 	[%r35], %f13;
$L__BB0_15:
	bar.sync 	0;
	setp.gt.u32 	%p16, %r2, 31;
	@%p16 bra 	$L__BB0_18;
	shl.b32 	%r36, %r2, 2;
	mov.u32 	%r37, _ZZ14L1_Norm_kernelPKfPfmmE9warp_sums;
	add.s32 	%r38, %r37, %r36;
	ld.shared.f32 	%f207, [%r38];
	mov.b32 	%r39, %f207;
	shfl.sync.down.b32	%r40|%p17, %r39, 16, 31, -1;
	mov.b32 	%f208, %r40;
	add.f32 	%f209, %f207, %f208;
	mov.b32 	%r41, %f209;
	shfl.sync.down.b32	%r42|%p18, %r41, 8, 31, -1;
	mov.b32 	%f210, %r42;
	add.f32 	%f211, %f209, %f210;
	mov.b32 	%r43, %f211;
	shfl.sync.down.b32	%r44|%p19, %r43, 4, 31, -1;
	mov.b32 	%f212, %r44;
	add.f32 	%f213, %f211, %f212;
	mov.b32 	%r45, %f213;
	shfl.sync.down.b32	%r46|%p20, %r45, 2, 31, -1;
	mov.b32 	%f214, %r46;
	add.f32 	%f215, %f213, %f214;
	mov.b32 	%r47, %f215;
	shfl.sync.down.b32	%r48|%p21, %r47, 1, 31, -1;
	mov.b32 	%f216, %r48;
	add.f32 	%f14, %f215, %f216;
	setp.ne.s32 	%p22, %r2, 0;
	@%p22 bra 	$L__BB0_18;
	st.shared.f32 	[_ZZ14L1_Norm_kernelPKfPfmmE7l1_norm], %f14;
$L__BB0_18:
	bar.sync 	0;
	cvt.u64.u32 	%rd85, %r2;
	setp.le.u64 	%p23, %rd25, %rd85;
	@%p23 bra 	$L__BB0_24;
	ld.shared.f32 	%f217, [_ZZ14L1_Norm_kernelPKfPfmmE7l1_norm];
	add.f32 	%f15, %f217, 0f322BCC77;
	not.b64 	%rd40, %rd85;
	add.s64 	%rd10, %rd25, %rd40;
	shr.u64 	%rd41, %rd10, 10;
	add.s64 	%rd42, %rd41, 1;
	and.b64  	%rd81, %rd42, 3;
	and.b64  	%rd43, %rd10, 3072;
	setp.eq.s64 	%p24, %rd43, 3072;
	@%p24 bra 	$L__BB0_22;
	shl.b64 	%rd45, %rd85, 2;
	add.s64 	%rd46, %rd28, %rd45;
	add.s64 	%rd83, %rd3, %rd46;
	add.s64 	%rd47, %rd4, %rd85;
	shl.b64 	%rd48, %rd47, 2;
	add.s64 	%rd82, %rd1, %rd48;
	shl.b64 	%rd49, %rd81, 10;
	or.b64  	%rd85, %rd49, %rd85;
$L__BB0_21:
	.pragma "nounroll";
	ld.global.nc.f32 	%f218, [%rd83];
	div.rn.f32 	%f219, %f218, %f15;
	st.global.f32 	[%rd82], %f219;
	add.s64 	%rd83, %rd83, 4096;
	add.s64 	%rd82, %rd82, 4096;
	add.s64 	%rd81, %rd81, -1;
	setp.ne.s64 	%p25, %rd81, 0;
	@%p25 bra 	$L__BB0_21;
$L__BB0_22:
	setp.lt.u64 	%p26, %rd10, 3072;
	@%p26 bra 	$L__BB0_24;
$L__BB0_23:
	add.s64 	%rd50, %rd85, %rd4;
	shl.b64 	%rd51, %rd85, 2;
	add.s64 	%rd52, %rd5, %rd51;
	ld.global.nc.f32 	%f220, [%rd52];
	div.rn.f32 	%f221, %f220, %f15;
	shl.b64 	%rd53, %rd50, 2;
	add.s64 	%rd54, %rd1, %rd53;
	st.global.f32 	[%rd54], %f221;
	add.s64 	%rd55, %rd85, 1024;
	and.b64  	%rd56, %rd55, 4294967295;
	add.s64 	%rd57, %rd56, %rd4;
	shl.b64 	%rd58, %rd55, 2;
	and.b64  	%rd59, %rd58, 17179869180;
	add.s64 	%rd60, %rd5, %rd59;
	ld.global.nc.f32 	%f222, [%rd60];
	div.rn.f32 	%f223, %f222, %f15;
	shl.b64 	%rd61, %rd57, 2;
	add.s64 	%rd62, %rd1, %rd61;
	st.global.f32 	[%rd62], %f223;
	add.s64 	%rd63, %rd85, 2048;
	and.b64  	%rd64, %rd63, 4294967295;
	add.s64 	%rd65, %rd64, %rd4;
	shl.b64 	%rd66, %rd63, 2;
	and.b64  	%rd67, %rd66, 17179869180;
	add.s64 	%rd68, %rd5, %rd67;
	ld.global.nc.f32 	%f224, [%rd68];
	div.rn.f32 	%f225, %f224, %f15;
	shl.b64 	%rd69, %rd65, 2;
	add.s64 	%rd70, %rd1, %rd69;
	st.global.f32 	[%rd70], %f225;
	add.s64 	%rd71, %rd85, 3072;
	and.b64  	%rd72, %rd71, 4294967295;
	add.s64 	%rd73, %rd72, %rd4;
	shl.b64 	%rd74, %rd71, 2;
	and.b64  	%rd75, %rd74, 17179869180;
	add.s64 	%rd76, %rd5, %rd75;
	ld.global.nc.f32 	%f226, [%rd76];
	div.rn.f32 	%f227, %f226, %f15;
	shl.b64 	%rd77, %rd73, 2;
	add.s64 	%rd78, %rd1, %rd77;
	st.global.f32 	[%rd78], %f227;
	add.s64 	%rd79, %rd85, 4096;
	and.b64  	%rd85, %rd79, 4294967295;
	setp.gt.u64 	%p27, %rd25, %rd85;
	@%p27 bra 	$L__BB0_23;
$L__BB0_24:
	ret;

}


// ===== COMPILED SASS (sm_100) =====

	.target	sm_100

	.elftype	@"ET_EXEC"


//--------------------- .note.nv.tkinfo           --------------------------
	.section	.note.nv.tkinfo,"",@"SHT_NOTE"
	.sectionflags	@"SHF_NOTE_NV_TKINFO"
	.tkinfo
        /*0018*/ 	.word	0x00000002
        /*0030*/ 	.string	""
        /*0030*/ 	.string	"ptxas"
        /*0030*/ 	.string	"Cuda compilation tools, release 13.0, V13.0.88"
        /*0030*/ 	.string	"Build cuda_13.0.r13.0/compiler.36424714_0"
        /*0030*/ 	.string	"-arch sm_100 -m 64 "



//--------------------- .note.nv.cuinfo           --------------------------
	.section	.note.nv.cuinfo,"",@"SHT_NOTE"
	.sectionflags	@"SHF_NOTE_NV_CUINFO"
        /*0018*/ 	.short	0x0002
        /*001a*/ 	.short	0x0064
        /*001c*/ 	.short	0x0082
	.zero		2


//--------------------- .nv.info                  --------------------------
	.section	.nv.info,"",@"SHT_CUDA_INFO"
	.align	4


	//----- nvinfo : EIATTR_REGCOUNT
	.align		4
        /*0000*/ 	.byte	0x04, 0x2f
        /*0002*/ 	.short	(.L_1 - .L_0)
	.align		4
.L_0:
        /*0004*/ 	.word	index@(_Z14L1_Norm_kernelPKfPfmm)
        /*0008*/ 	.word	0x00000020


	//----- nvinfo : EIATTR_FRAME_SIZE
	.align		4
.L_1:
        /*000c*/ 	.byte	0x04, 0x11
        /*000e*/ 	.short	(.L_3 - .L_2)
	.align		4
.L_2:
        /*0010*/ 	.word	index@($__internal_0_$__cuda_sm3x_div_rn_noftz_f32_slowpath)
        /*0014*/ 	.word	0x00000000


	//----- nvinfo : EIATTR_FRAME_SIZE
	.align		4
.L_3:
        /*0018*/ 	.byte	0x04, 0x11
        /*001a*/ 	.short	(.L_5 - .L_4)
	.align		4
.L_4:
        /*001c*/ 	.word	index@(_Z14L1_Norm_kernelPKfPfmm)
        /*0020*/ 	.word	0x00000000


	//----- nvinfo : EIATTR_MIN_STACK_SIZE
	.align		4
.L_5:
        /*0024*/ 	.byte	0x04, 0x12
        /*0026*/ 	.short	(.L_7 - .L_6)
	.align		4
.L_6:
        /*0028*/ 	.word	index@(_Z14L1_Norm_kernelPKfPfmm)
        /*002c*/ 	.word	0x00000000
.L_7:


//--------------------- .nv.compat                --------------------------
	.section	.nv.compat,"",@"SHT_CUDA_COMPAT_INFO"
	.align	4
        /*0000*/ 	.byte	0x02, 0x09, 0x00, 0x00, 0x02, 0x02, 0x01, 0x00, 0x02, 0x05, 0x05, 0x00, 0x03, 0x07, 0x01, 0x01
        /*0010*/ 	.byte	0x02, 0x03, 0x00, 0x00, 0x02, 0x06, 0x01, 0x00, 0x04, 0x0b, 0x08, 0x00, 0x01, 0x00, 0x00, 0x00
        /*0020*/ 	.byte	0x00, 0x00, 0x00, 0x00


//--------------------- .nv.info._Z14L1_Norm_kernelPKfPfmm --------------------------
	.section	.nv.info._Z14L1_Norm_kernelPKfPfmm,"",@"SHT_CUDA_INFO"
	.sectionflags	@""
	.align	4


	//----- nvinfo : EIATTR_CUDA_API_VERSION
	.align		4
        /*0000*/ 	.byte	0x04, 0x37
        /*0002*/ 	.short	(.L_9 - .L_8)
.L_8:
        /*0004*/ 	.word	0x00000082


	//----- nvinfo : EIATTR_KPARAM_INFO
	.align		4
.L_9:
        /*0008*/ 	.byte	0x04, 0x17
        /*000a*/ 	.short	(.L_11 - .L_10)
.L_10:
        /*000c*/ 	.word	0x00000000
        /*0010*/ 	.short	0x0003
        /*0012*/ 	.short	0x0018
        /*0014*/ 	.byte	0x00, 0xf0, 0x21, 0x00


	//----- nvinfo : EIATTR_KPARAM_INFO
	.align		4
.L_11:
        /*0018*/ 	.byte	0x04, 0x17
        /*001a*/ 	.short	(.L_13 - .L_12)
.L_12:
        /*001c*/ 	.word	0x00000000
        /*0020*/ 	.short	0x0002
        /*0022*/ 	.short	0x0010
        /*0024*/ 	.byte	0x00, 0xf0, 0x21, 0x00


	//----- nvinfo : EIATTR_KPARAM_INFO
	.align		4
.L_13:
        /*0028*/ 	.byte	0x04, 0x17
        /*002a*/ 	.short	(.L_15 - .L_14)
.L_14:
        /*002c*/ 	.word	0x00000000
        /*0030*/ 	.short	0x0001
        /*0032*/ 	.short	0x0008
        /*0034*/ 	.byte	0x00, 0xf5, 0x21, 0x00


	//----- nvinfo : EIATTR_KPARAM_INFO
	.align		4
.L_15:
        /*0038*/ 	.byte	0x04, 0x17
        /*003a*/ 	.short	(.L_17 - .L_16)
.L_16:
        /*003c*/ 	.word	0x00000000
        /*0040*/ 	.short	0x0000
        /*0042*/ 	.short	0x0000
        /*0044*/ 	.byte	0x00, 0xf5, 0x21, 0x00


	//----- nvinfo : EIATTR_SPARSE_MMA_MASK
	.align		4
.L_17:
        /*0048*/ 	.byte	0x03, 0x50
        /*004a*/ 	.short	0x0000


	//----- nvinfo : EIATTR_MAXREG_COUNT
	.align		4
        /*004c*/ 	.byte	0x03, 0x1b
        /*004e*/ 	.short	0x00ff


	//----- nvinfo : EIATTR_NUM_BARRIERS
	.align		4
        /*0050*/ 	.byte	0x02, 0x4c
        /*0052*/ 	.byte	0x01
	.zero		1


	//----- nvinfo : EIATTR_MERCURY_ISA_VERSION
	.align		4
        /*0054*/ 	.byte	0x03, 0x5f
        /*0056*/ 	.short	0x0101


	//----- nvinfo : EIATTR_COOP_GROUP_MASK_REGIDS
	.align		4
        /*0058*/ 	.byte	0x04, 0x29
        /*005a*/ 	.short	(.L_19 - .L_18)


	//   ....[0]....
.L_18:
        /*005c*/ 	.word	0xffffffff


	//   ....[1]....
        /*0060*/ 	.word	0xffffffff


	//   ....[2]....
        /*0064*/ 	.word	0xffffffff


	//   ....[3]....
        /*0068*/ 	.word	0xffffffff


	//   ....[4]....
        /*006c*/ 	.word	0xffffffff


	//   ....[5]....
        /*0070*/ 	.word	0xffffffff


	//   ....[6]....
        /*0074*/ 	.word	0xffffffff


	//   ....[7]....
        /*0078*/ 	.word	0xffffffff


	//   ....[8]....
        /*007c*/ 	.word	0xffffffff


	//   ....[9]....
        /*0080*/ 	.word	0xffffffff


	//   ....[10]....
        /*0084*/ 	.word	0x05000009


	//   ....[11]....
        /*0088*/ 	.word	0x05000009


	//   ....[12]....
        /*008c*/ 	.word	0x05000009


	//   ....[13]....
        /*0090*/ 	.word	0x05000009


	//   ....[14]....
        /*0094*/ 	.word	0x05000009


	//----- nvinfo : EIATTR_COOP_GROUP_INSTR_OFFSETS
	.align		4
.L_19:
        /*0098*/ 	.byte	0x04, 0x28
        /*009a*/ 	.short	(.L_21 - .L_20)


	//   ....[0]....
.L_20:
        /*009c*/ 	.word	0x00000900


	//   ....[1]....
        /*00a0*/ 	.word	0x00000950


	//   ....[2]....
        /*00a4*/ 	.word	0x00000990


	//   ....[3]....
        /*00a8*/ 	.word	0x000009b0


	//   ....[4]....
        /*00ac*/ 	.word	0x000009d0


	//   ....[5]....
        /*00b0*/ 	.word	0x00000aa0


	//   ....[6]....
        /*00b4*/ 	.word	0x00000ac0


	//   ....[7]....
        /*00b8*/ 	.word	0x00000ae0


	//   ....[8]....
        /*00bc*/ 	.word	0x00000b00


	//   ....[9]....
        /*00c0*/ 	.word	0x00000b20


	//   ....[10]....
        /*00c4*/ 	.word	0x00001700


	//   ....[11]....
        /*00c8*/ 	.word	0x00001770


	//   ....[12]....
        /*00cc*/ 	.word	0x000017e0


	//   ....[13]....
        /*00d0*/ 	.word	0x00001850


	//   ....[14]....
        /*00d4*/ 	.word	0x000018c0


	//----- nvinfo : EIATTR_VRC_CTA_INIT_COUNT
	.align		4
.L_21:
        /*00d8*/ 	.byte	0x02, 0x4a
	.zero		1
	.zero		1


	//----- nvinfo : EIATTR_EXIT_INSTR_OFFSETS
	.align		4
        /*00dc*/ 	.byte	0x04, 0x1c
        /*00de*/ 	.short	(.L_23 - .L_22)


	//   ....[0]....
.L_22:
        /*00e0*/ 	.word	0x00000050


	//   ....[1]....
        /*00e4*/ 	.word	0x00000bb0


	//   ....[2]....
        /*00e8*/ 	.word	0x00000fb0


	//   ....[3]....
        /*00ec*/ 	.word	0x000016b0


	//----- nvinfo : EIATTR_CRS_STACK_SIZE
	.align		4
.L_23:
        /*00f0*/ 	.byte	0x04, 0x1e
        /*00f2*/ 	.short	(.L_25 - .L_24)
.L_24:
        /*00f4*/ 	.word	0x00000000


	//----- nvinfo : EIATTR_CBANK_PARAM_SIZE
	.align		4
.L_25:
        /*00f8*/ 	.byte	0x03, 0x19
        /*00fa*/ 	.short	0x0020


	//----- nvinfo : EIATTR_PARAM_CBANK
	.align		4
        /*00fc*/ 	.byte	0x04, 0x0a
        /*00fe*/ 	.short	(.L_27 - .L_26)
	.align		4
.L_26:
        /*0100*/ 	.word	index@(.nv.constant0._Z14L1_Norm_kernelPKfPfmm)
        /*0104*/ 	.short	0x0380
        /*0106*/ 	.short	0x0020


	//----- nvinfo : EIATTR_SW_WAR
	.align		4
.L_27:
        /*0108*/ 	.byte	0x04, 0x36
        /*010a*/ 	.short	(.L_29 - .L_28)
.L_28:
        /*010c*/ 	.word	0x00000008
.L_29:


//--------------------- .nv.callgraph             --------------------------
	.section	.nv.callgraph,"",@"SHT_CUDA_CALLGRAPH"
	.align	4
	.sectionentsize	8
	.align		4
        /*0000*/ 	.word	0x00000000
	.align		4
        /*0004*/ 	.word	0xffffffff
	.align		4
        /*0008*/ 	.word	0x00000000
	.align		4
        /*000c*/ 	.word	0xfffffffe
	.align		4
        /*0010*/ 	.word	0x00000000
	.align		4
        /*0014*/ 	.word	0xfffffffd
	.align		4
        /*0018*/ 	.word	0x00000000
	.align		4
        /*001c*/ 	.word	0xfffffffc


//--------------------- .text._Z14L1_Norm_kernelPKfPfmm --------------------------
	.section	.text._Z14L1_Norm_kernelPKfPfmm,"ax",@progbits
	.align	128
        .global         _Z14L1_Norm_kernelPKfPfmm
        .type           _Z14L1_Norm_kernelPKfPfmm,@function
        .size           _Z14L1_Norm_kernelPKfPfmm,(.L_x_41 - _Z14L1_Norm_kernelPKfPfmm)
        .other          _Z14L1_Norm_kernelPKfPfmm,@"STO_CUDA_ENTRY STV_DEFAULT"
_Z14L1_Norm_kernelPKfPfmm:
.text._Z14L1_Norm_kernelPKfPfmm:
[----:B------:R-:W-:Y:S08]  /*0000*/  LDC R1, c[0x0][0x37c] ;  /* 0x0000df00ff017b82 */ /* 0x000ff00000000800 */
[----:B------:R-:W0:Y:S08]  /*0010*/  S2UR UR4, SR_CTAID.X ;  /* 0x00000000000479c3 */ /* 0x000e300000002500 */
[----:B------:R-:W0:Y:S02]  /*0020*/  LDC.64 R2, c[0x0][0x390] ;  /* 0x0000e400ff027b82 */ /* 0x000e240000000a00 */
[----:B0-----:R-:W-:-:S04]  /*0030*/  ISETP.LE.U32.AND P0, PT, R2, UR4, PT ;  /* 0x0000000402007c0c */ /* 0x001fc8000bf03070 */
[----:B------:R-:W-:-:S13]  /*0040*/  ISETP.GE.U32.AND.EX P0, PT, RZ, R3, PT, P0 ;  /* 0x00000003ff00720c */ /* 0x000fda0003f06100 */
[----:B------:R-:W-:Y:S05]  /*0050*/  @P0 EXIT ;  /* 0x000000000000094d */ /* 0x000fea0003800000 */
[----:B------:R-:W0:Y:S01]  /*0060*/  S2R R0, SR_TID.X ;  /* 0x0000000000007919 */ /* 0x000e220000002100 */
[----:B------:R-:W1:Y:S01]  /*0070*/  LDCU.64 UR6, c[0x0][0x398] ;  /* 0x00007300ff0677ac */ /* 0x000e620008000a00 */
[----:B------:R-:W-:Y:S01]  /*0080*/  BSSY.RECONVERGENT B0, `(.L_x_0) ;  /* 0x0000087000007945 */ /* 0x000fe20003800200 */
[----:B------:R-:W-:Y:S01]  /*0090*/  IMAD.MOV.U32 R20, RZ, RZ, RZ ;  /* 0x000000ffff147224 */ /* 0x000fe200078e00ff */
[----:B------:R-:W2:Y:S01]  /*00a0*/  LDCU.64 UR16, c[0x0][0x380] ;  /* 0x00007000ff1077ac */ /* 0x000ea20008000a00 */
[----:B------:R-:W3:Y:S01]  /*00b0*/  LDCU.64 UR8, c[0x0][0x358] ;  /* 0x00006b00ff0877ac */ /* 0x000ee20008000a00 */
[----:B-1----:R-:W-:Y:S02]  /*00c0*/  USHF.R.U64 UR5, UR6, 0x2, UR7 ;  /* 0x0000000206057899 */ /* 0x002fe40008001207 */
[----:B------:R-:W-:-:S04]  /*00d0*/  UIMAD.WIDE.U32 UR14, UR4, UR6, URZ ;  /* 0x00000006040e72a5 */ /* 0x000fc8000f8e00ff */
[----:B------:R-:W-:Y:S02]  /*00e0*/  UIMAD UR4, UR4, UR7, UR15 ;  /* 0x00000007040472a4 */ /* 0x000fe4000f8e020f */
[----:B------:R-:W-:Y:S02]  /*00f0*/  USHF.L.U32 UR11, UR14, 0x2, URZ ;  /* 0x000000020e0b7899 */ /* 0x000fe400080006ff */
[----:B------:R-:W-:Y:S02]  /*0100*/  USHF.L.U64.HI UR12, UR14, 0x2, UR4 ;  /* 0x000000020e0c7899 */ /* 0x000fe40008010204 */
[----:B--2---:R-:W-:Y:S01]  /*0110*/  UIADD3 UR7, UP0, UPT, UR11, UR16, URZ ;  /* 0x000000100b077290 */ /* 0x004fe2000ff1e0ff */
[----:B0-----:R-:W-:-:S03]  /*0120*/  ISETP.GE.AND P0, PT, R0, UR5, PT ;  /* 0x0000000500007c0c */ /* 0x001fc6000bf06270 */
[----:B------:R-:W-:-:S10]  /*0130*/  UIADD3.X UR10, UPT, UPT, UR12, UR17, URZ, UP0, !UPT ;  /* 0x000000110c0a7290 */ /* 0x000fd400087fe4ff */
[----:B---3--:R-:W-:Y:S05]  /*0140*/  @P0 BRA `(.L_x_1) ;  /* 0x0000000400e80947 */ /* 0x008fea0003800000 */
[----:B------:R-:W-:Y:S01]  /*0150*/  LOP3.LUT R3, RZ, R0, RZ, 0x33, !PT ;  /* 0x00000000ff037212 */ /* 0x000fe200078e33ff */
[----:B------:R-:W-:Y:S01]  /*0160*/  BSSY.RECONVERGENT B1, `(.L_x_2) ;  /* 0x0000041000017945 */ /* 0x000fe20003800200 */
[----:B------:R-:W-:Y:S02]  /*0170*/  HFMA2 R20, -RZ, RZ, 0, 0 ;  /* 0x00000000ff147431 */ /* 0x000fe400000001ff */
[----:B------:R-:W-:Y:S02]  /*0180*/  IMAD.MOV.U32 R2, RZ, RZ, R0 ;  /* 0x000000ffff027224 */ /* 0x000fe400078e0000 */
[----:B------:R-:W-:-:S05]  /*0190*/  VIADD R3, R3, UR5 ;  /* 0x0000000503037c36 */ /* 0x000fca0008000000 */
[C---:B------:R-:W-:Y:S02]  /*01a0*/  ISETP.GE.U32.AND P1, PT, R3.reuse, 0x1c00, PT ;  /* 0x00001c000300780c */ /* 0x040fe40003f26070 */
[----:B------:R-:W-:-:S04]  /*01b0*/  LEA.HI R26, R3, 0x1, RZ, 0x16 ;  /* 0x00000001031a7811 */ /* 0x000fc800078fb0ff */
[----:B------:R-:W-:-:S04]  /*01c0*/  LOP3.LUT R25, R26, 0x7, RZ, 0xc0, !PT ;  /* 0x000000071a197812 */ /* 0x000fc800078ec0ff */
[----:B------:R-:W-:-:S03]  /*01d0*/  ISETP.NE.AND P0, PT, R25, RZ, PT ;  /* 0x000000ff1900720c */ /* 0x000fc60003f05270 */
[----:B------:R-:W-:Y:S10]  /*01e0*/  @!P1 BRA `(.L_x_3) ;  /* 0x0000000000e09947 */ /* 0x000ff40003800000 */
[----:B------:R-:W-:Y:S01]  /*01f0*/  MOV R5, UR12 ;  /* 0x0000000c00057c02 */ /* 0x000fe20008000f00 */
[----:B------:R-:W-:Y:S01]  /*0200*/  IMAD.U32 R4, RZ, RZ, UR11 ;  /* 0x0000000bff047e24 */ /* 0x000fe2000f8e00ff */
[----:B------:R-:W-:Y:S01]  /*0210*/  LOP3.LUT R24, R26, 0x7ffff8, RZ, 0xc0, !PT ;  /* 0x007ffff81a187812 */ /* 0x000fe200078ec0ff */
[----:B------:R-:W-:Y:S02]  /*0220*/  IMAD.MOV.U32 R20, RZ, RZ, RZ ;  /* 0x000000ffff147224 */ /* 0x000fe400078e00ff */
[----:B------:R-:W-:Y:S01]  /*0230*/  IMAD.WIDE.U32 R4, R0, 0x10, R4 ;  /* 0x0000001000047825 */ /* 0x000fe200078e0004 */
[----:B------:R-:W-:-:S03]  /*0240*/  IADD3 R24, PT, PT, -R24, RZ, RZ ;  /* 0x000000ff18187210 */ /* 0x000fc60007ffe1ff */
[----:B------:R-:W-:Y:S01]  /*0250*/  IMAD.MOV.U32 R2, RZ, RZ, R0 ;  /* 0x000000ffff027224 */ /* 0x000fe200078e0000 */
[----:B------:R-:W-:-:S04]  /*0260*/  IADD3 R28, P1, PT, R4, UR16, RZ ;  /* 0x00000010041c7c10 */ /* 0x000fc8000ff3e0ff */
[----:B------:R-:W-:-:S04]  /*0270*/  IADD3 R28, P2, PT, R28, 0x10000, RZ ;  /* 0x000100001c1c7810 */ /* 0x000fc80007f5e0ff */
[----:B------:R-:W-:-:S09]  /*0280*/  IADD3.X R29, PT, PT, RZ, UR17, R5, P2, P1 ;  /* 0x00000011ff1d7c10 */ /* 0x000fd200097e2405 */
.L_x_4:
[----:B------:R-:W2:Y:S04]  /*0290*/  LDG.E.128.CONSTANT R8, desc[UR8][R28.64+-0x10000] ;  /* 0xff0000081c087981 */ /* 0x000ea8000c1e9d00 */
[----:B------:R-:W3:Y:S04]  /*02a0*/  LDG.E.128.CONSTANT R12, desc[UR8][R28.64+-0xc000] ;  /* 0xff4000081c0c7981 */ /* 0x000ee8000c1e9d00 */
[----:B------:R-:W4:Y:S04]  /*02b0*/  LDG.E.128.CONSTANT R16, desc[UR8][R28.64+-0x8000] ;  /* 0xff8000081c107981 */ /* 0x000f28000c1e9d00 */
[----:B------:R-:W5:Y:S01]  /*02c0*/  LDG.E.128.CONSTANT R4, desc[UR8][R28.64+-0x4000] ;  /* 0xffc000081c047981 */ /* 0x000f62000c1e9d00 */
[----:B--2---:R-:W-:-:S04]  /*02d0*/  FADD R9, |R8|, |R9| ;  /* 0x4000000908097221 */ /* 0x004fc80000000200 */
[----:B------:R-:W-:Y:S01]  /*02e0*/  FADD R10, |R10|, R9 ;  /* 0x000000090a0a7221 */ /* 0x000fe20000000200 */
[----:B---3--:R-:W-:-:S03]  /*02f0*/  FADD R9, |R12|, |R13| ;  /* 0x4000000d0c097221 */ /* 0x008fc60000000200 */
[----:B------:R-:W-:Y:S01]  /*0300*/  FADD R13, |R11|, R10 ;  /* 0x0000000a0b0d7221 */ /* 0x000fe20000000200 */
[----:B------:R-:W-:Y:S01]  /*0310*/  FADD R14, |R14|, R9 ;  /* 0x000000090e0e7221 */ /* 0x000fe20000000200 */
[----:B----4-:R-:W-:Y:S01]  /*0320*/  FADD R21, |R16|, |R17| ;  /* 0x4000001110157221 */ /* 0x010fe20000000200 */
[----:B------:R-:W2:Y:S01]  /*0330*/  LDG.E.128.CONSTANT R8, desc[UR8][R28.64] ;  /* 0x000000081c087981 */ /* 0x000ea2000c1e9d00 */
[----:B------:R-:W-:Y:S01]  /*0340*/  FADD R20, R13, R20 ;  /* 0x000000140d147221 */ /* 0x000fe20000000000 */
[----:B------:R-:W-:Y:S01]  /*0350*/  FADD R17, |R15|, R14 ;  /* 0x0000000e0f117221 */ /* 0x000fe20000000200 */
[----:B------:R-:W-:Y:S01]  /*0360*/  FADD R18, |R18|, R21 ;  /* 0x0000001512127221 */ /* 0x000fe20000000200 */
[----:B------:R-:W3:Y:S01]  /*0370*/  LDG.E.128.CONSTANT R12, desc[UR8][R28.64+0x4000] ;  /* 0x004000081c0c7981 */ /* 0x000ee2000c1e9d00 */
[----:B-----5:R-:W-:Y:S01]  /*0380*/  FADD R5, |R4|, |R5| ;  /* 0x4000000504057221 */ /* 0x020fe20000000200 */
[----:B------:R-:W-:Y:S01]  /*0390*/  FADD R20, R20, R17 ;  /* 0x0000001114147221 */ /* 0x000fe20000000000 */
[----:B------:R-:W-:-:S02]  /*03a0*/  FADD R21, |R19|, R18 ;  /* 0x0000001213157221 */ /* 0x000fc40000000200 */
[----:B------:R-:W4:Y:S01]  /*03b0*/  LDG.E.128.CONSTANT R16, desc[UR8][R28.64+0x8000] ;  /* 0x008000081c107981 */ /* 0x000f22000c1e9d00 */
[----:B------:R-:W-:Y:S01]  /*03c0*/  FADD R6, |R6|, R5 ;  /* 0x0000000506067221 */ /* 0x000fe20000000200 */
[----:B------:R-:W-:Y:S02]  /*03d0*/  FADD R4, R20, R21 ;  /* 0x0000001514047221 */ /* 0x000fe40000000000 */
[----:B------:R0:W5:Y:S01]  /*03e0*/  LDG.E.128.CONSTANT R20, desc[UR8][R28.64+0xc000] ;  /* 0x00c000081c147981 */ /* 0x000162000c1e9d00 */
[----:B------:R-:W-:Y:S01]  /*03f0*/  FADD R7, |R7|, R6 ;  /* 0x0000000607077221 */ /* 0x000fe20000000200 */
[----:B------:R-:W-:Y:S01]  /*0400*/  VIADD R24, R24, 0x8 ;  /* 0x0000000818187836 */ /* 0x000fe20000000000 */
[----:B------:R-:W-:Y:S02]  /*0410*/  IADD3 R2, PT, PT, R2, 0x2000, RZ ;  /* 0x0000200002027810 */ /* 0x000fe40007ffe0ff */
[----:B------:R-:W-:Y:S02]  /*0420*/  FADD R4, R4, R7 ;  /* 0x0000000704047221 */ /* 0x000fe40000000000 */
[----:B------:R-:W-:-:S02]  /*0430*/  ISETP.NE.AND P1, PT, R24, RZ, PT ;  /* 0x000000ff1800720c */ /* 0x000fc40003f25270 */
[----:B0-----:R-:W-:-:S05]  /*0440*/  IADD3 R28, P2, PT, R28, 0x20000, RZ ;  /* 0x000200001c1c7810 */ /* 0x001fca0007f5e0ff */
[----:B------:R-:W-:Y:S02]  /*0450*/  IMAD.X R29, RZ, RZ, R29, P2 ;  /* 0x000000ffff1d7224 */ /* 0x000fe400010e061d */
[----:B--2---:R-:W-:-:S04]  /*0460*/  FADD R9, |R8|, |R9| ;  /* 0x4000000908097221 */ /* 0x004fc80000000200 */
[----:B------:R-:W-:Y:S01]  /*0470*/  FADD R10, |R10|, R9 ;  /* 0x000000090a0a7221 */ /* 0x000fe20000000200 */
[----:B---3--:R-:W-:-:S03]  /*0480*/  FADD R13, |R12|, |R13| ;  /* 0x4000000d0c0d7221 */ /* 0x008fc60000000200 */
[----:B------:R-:W-:Y:S01]  /*0490*/  FADD R11, |R11|, R10 ;  /* 0x0000000a0b0b7221 */ /* 0x000fe20000000200 */
[----:B------:R-:W-:Y:S01]  /*04a0*/  FADD R14, |R14|, R13 ;  /* 0x0000000d0e0e7221 */ /* 0x000fe20000000200 */
[----:B----4-:R-:W-:Y:S02]  /*04b0*/  FADD R17, |R16|, |R17| ;  /* 0x4000001110117221 */ /* 0x010fe40000000200 */
[----:B------:R-:W-:Y:S01]  /*04c0*/  FADD R4, R4, R11 ;  /* 0x0000000b04047221 */ /* 0x000fe20000000000 */
[----:B------:R-:W-:Y:S01]  /*04d0*/  FADD R15, |R15|, R14 ;  /* 0x0000000e0f0f7221 */ /* 0x000fe20000000200 */
[----:B------:R-:W-:Y:S01]  /*04e0*/  FADD R18, |R18|, R17 ;  /* 0x0000001112127221 */ /* 0x000fe20000000200 */
[----:B-----5:R-:W-:Y:S02]  /*04f0*/  FADD R21, |R20|, |R21| ;  /* 0x4000001514157221 */ /* 0x020fe40000000200 */
[----:B------:R-:W-:Y:S01]  /*0500*/  FADD R4, R4, R15 ;  /* 0x0000000f04047221 */ /* 0x000fe20000000000 */
[----:B------:R-:W-:Y:S01]  /*0510*/  FADD R19, |R19|, R18 ;  /* 0x0000001213137221 */ /* 0x000fe20000000200 */
[----:B------:R-:W-:-:S03]  /*0520*/  FADD R22, |R22|, R21 ;  /* 0x0000001516167221 */ /* 0x000fc60000000200 */
[----:B------:R-:W-:Y:S01]  /*0530*/  FADD R4, R4, R19 ;  /* 0x0000001304047221 */ /* 0x000fe20000000000 */
[----:B------:R-:W-:-:S04]  /*0540*/  FADD R23, |R23|, R22 ;  /* 0x0000001617177221 */ /* 0x000fc80000000200 */
[----:B------:R-:W-:Y:S01]  /*0550*/  FADD R20, R4, R23 ;  /* 0x0000001704147221 */ /* 0x000fe20000000000 */
[----:B------:R-:W-:Y:S06]  /*0560*/  @P1 BRA `(.L_x_4) ;  /* 0xfffffffc00481947 */ /* 0x000fec000383ffff */
.L_x_3:
[----:B------:R-:W-:Y:S05]  /*0570*/  BSYNC.RECONVERGENT B1 ;  /* 0x0000000000017941 */ /* 0x000fea0003800200 */
.L_x_2:
[----:B------:R-:W-:Y:S05]  /*0580*/  @!P0 BRA `(.L_x_1) ;  /* 0x0000000000d88947 */ /* 0x000fea0003800000 */
[----:B------:R-:W-:Y:S01]  /*0590*/  ISETP.GE.U32.AND P0, PT, R25, 0x4, PT ;  /* 0x000000041900780c */ /* 0x000fe20003f06070 */
[----:B------:R-:W-:Y:S01]  /*05a0*/  BSSY.RECONVERGENT B1, `(.L_x_5) ;  /* 0x000001b000017945 */ /* 0x000fe20003800200 */
[----:B------:R-:W-:-:S11]  /*05b0*/  LOP3.LUT P1, R26, R26, 0x3, RZ, 0xc0, !PT ;  /* 0x000000031a1a7812 */ /* 0x000fd6000782c0ff */
[----:B------:R-:W-:Y:S05]  /*05c0*/  @!P0 BRA `(.L_x_6) ;  /* 0x0000000000608947 */ /* 0x000fea0003800000 */
[----:B------:R-:W-:Y:S02]  /*05d0*/  IMAD.U32 R22, RZ, RZ, UR7 ;  /* 0x00000007ff167e24 */ /* 0x000fe4000f8e00ff */
[----:B------:R-:W-:Y:S02]  /*05e0*/  IMAD.U32 R23, RZ, RZ, UR10 ;  /* 0x0000000aff177e24 */ /* 0x000fe4000f8e00ff */
[----:B------:R-:W-:-:S05]  /*05f0*/  IMAD.WIDE.U32 R22, R2, 0x10, R22 ;  /* 0x0000001002167825 */ /* 0x000fca00078e0016 */
[----:B------:R-:W2:Y:S04]  /*0600*/  LDG.E.128.CONSTANT R4, desc[UR8][R22.64] ;  /* 0x0000000816047981 */ /* 0x000ea8000c1e9d00 */
[----:B------:R-:W3:Y:S04]  /*0610*/  LDG.E.128.CONSTANT R8, desc[UR8][R22.64+0x4000] ;  /* 0x0040000816087981 */ /* 0x000ee8000c1e9d00 */
[----:B------:R-:W4:Y:S04]  /*0620*/  LDG.E.128.CONSTANT R12, desc[UR8][R22.64+0x8000] ;  /* 0x00800008160c7981 */ /* 0x000f28000c1e9d00 */
[----:B------:R-:W5:Y:S01]  /*0630*/  LDG.E.128.CONSTANT R16, desc[UR8][R22.64+0xc000] ;  /* 0x00c0000816107981 */ /* 0x000f62000c1e9d00 */
[----:B------:R-:W-:Y:S01]  /*0640*/  IADD3 R2, PT, PT, R2, 0x1000, RZ ;  /* 0x0000100002027810 */ /* 0x000fe20007ffe0ff */
[----:B--2---:R-:W-:-:S04]  /*0650*/  FADD R5, |R4|, |R5| ;  /* 0x4000000504057221 */ /* 0x004fc80000000200 */
[----:B------:R-:W-:Y:S01]  /*0660*/  FADD R6, |R6|, R5 ;  /* 0x0000000506067221 */ /* 0x000fe20000000200 */
[----:B---3--:R-:W-:-:S03]  /*0670*/  FADD R9, |R8|, |R9| ;  /* 0x4000000908097221 */ /* 0x008fc60000000200 */
[----:B------:R-:W-:Y:S01]  /*0680*/  FADD R7, |R7|, R6 ;  /* 0x0000000607077221 */ /* 0x000fe20000000200 */
[----:B----4-:R-:W-:Y:S01]  /*0690*/  FADD R13, |R12|, |R13| ;  /* 0x4000000d0c0d7221 */ /* 0x010fe20000000200 */
[----:B------:R-:W-:Y:S02]  /*06a0*/  FADD R10, |R10|, R9 ;  /* 0x000000090a0a7221 */ /* 0x000fe40000000200 */
[----:B------:R-:W-:Y:S01]  /*06b0*/  FADD R7, R20, R7 ;  /* 0x0000000714077221 */ /* 0x000fe20000000000 */
[----:B------:R-:W-:Y:S01]  /*06c0*/  FADD R14, |R14|, R13 ;  /* 0x0000000d0e0e7221 */ /* 0x000fe20000000200 */
[----:B-----5:R-:W-:Y:S01]  /*06d0*/  FADD R17, |R16|, |R17| ;  /* 0x4000001110117221 */ /* 0x020fe20000000200 */
[----:B------:R-:W-:Y:S02]  /*06e0*/  FADD R10, |R11|, R10 ;  /* 0x0000000a0b0a7221 */ /* 0x000fe40000000200 */
[----:B------:R-:W-:Y:S01]  /*06f0*/  FADD R14, |R15|, R14 ;  /* 0x0000000e0f0e7221 */ /* 0x000fe20000000200 */
[----:B------:R-:W-:Y:S01]  /*0700*/  FADD R18, |R18|, R17 ;  /* 0x0000001112127221 */ /* 0x000fe20000000200 */
[----:B------:R-:W-:-:S03]  /*0710*/  FADD R7, R7, R10 ;  /* 0x0000000a07077221 */ /* 0x000fc60000000000 */
[----:B------:R-:W-:Y:S01]  /*0720*/  FADD R18, |R19|, R18 ;  /* 0x0000001213127221 */ /* 0x000fe20000000200 */
[----:B------:R-:W-:-:S04]  /*0730*/  FADD R7, R7, R14 ;  /* 0x0000000e07077221 */ /* 0x000fc80000000000 */
[----:B------:R-:W-:-:S07]  /*0740*/  FADD R20, R7, R18 ;  /* 0x0000001207147221 */ /* 0x000fce0000000000 */
.L_x_6:
[----:B------:R-:W-:Y:S05]  /*0750*/  BSYNC.RECONVERGENT B1 ;  /* 0x0000000000017941 */ /* 0x000fea0003800200 */
.L_x_5:
[----:B------:R-:W-:Y:S05]  /*0760*/  @!P1 BRA `(.L_x_1) ;  /* 0x0000000000609947 */ /* 0x000fea0003800000 */
[----:B------:R-:W-:Y:S01]  /*0770*/  ISETP.NE.AND P1, PT, R26, 0x1, PT ;  /* 0x000000011a00780c */ /* 0x000fe20003f25270 */
[----:B------:R-:W-:Y:S01]  /*0780*/  IMAD.U32 R4, RZ, RZ, UR7 ;  /* 0x00000007ff047e24 */ /* 0x000fe2000f8e00ff */
[----:B------:R-:W-:Y:S01]  /*0790*/  LOP3.LUT P0, RZ, R3, 0x400, RZ, 0xc0, !PT ;  /* 0x0000040003ff7812 */ /* 0x000fe2000780c0ff */
[----:B------:R-:W-:Y:S01]  /*07a0*/  IMAD.U32 R5, RZ, RZ, UR10 ;  /* 0x0000000aff057e24 */ /* 0x000fe2000f8e00ff */
[----:B------:R-:W-:Y:S01]  /*07b0*/  MOV R12, UR7 ;  /* 0x00000007000c7c02 */ /* 0x000fe20008000f00 */
[----:B------:R-:W-:-:S08]  /*07c0*/  IMAD.U32 R13, RZ, RZ, UR10 ;  /* 0x0000000aff0d7e24 */ /* 0x000fd0000f8e00ff */
[----:B------:R-:W-:-:S04]  /*07d0*/  @P1 IMAD.WIDE.U32 R16, R2, 0x10, R4 ;  /* 0x0000001002101825 */ /* 0x000fc800078e0004 */
[----:B------:R-:W-:Y:S01]  /*07e0*/  @P1 VIADD R2, R2, 0x800 ;  /* 0x0000080002021836 */ /* 0x000fe20000000000 */
[----:B------:R-:W2:Y:S03]  /*07f0*/  @P1 LDG.E.128.CONSTANT R4, desc[UR8][R16.64] ;  /* 0x0000000810041981 */ /* 0x000ea6000c1e9d00 */
[----:B------:R-:W-:Y:S01]  /*0800*/  @!P0 IMAD.WIDE.U32 R12, R2, 0x10, R12 ;  /* 0x00000010020c8825 */ /* 0x000fe200078e000c */
[----:B------:R-:W3:Y:S05]  /*0810*/  @P1 LDG.E.128.CONSTANT R8, desc[UR8][R16.64+0x4000] ;  /* 0x0040000810081981 */ /* 0x000eea000c1e9d00 */
[----:B------:R-:W4:Y:S01]  /*0820*/  @!P0 LDG.E.128.CONSTANT R12, desc[UR8][R12.64] ;  /* 0x000000080c0c8981 */ /* 0x000f22000c1e9d00 */
[----:B--2---:R-:W-:Y:S01]  /*0830*/  @P1 FADD R5, |R4|, |R5| ;  /* 0x4000000504051221 */ /* 0x004fe20000000200 */
[----:B---3--:R-:W-:-:S03]  /*0840*/  @P1 FADD R9, |R8|, |R9| ;  /* 0x4000000908091221 */ /* 0x008fc60000000200 */
[----:B------:R-:W-:Y:S01]  /*0850*/  @P1 FADD R6, |R6|, R5 ;  /* 0x0000000506061221 */ /* 0x000fe20000000200 */
[----:B------:R-:W-:-:S03]  /*0860*/  @P1 FADD R10, |R10|, R9 ;  /* 0x000000090a0a1221 */ /* 0x000fc60000000200 */
[----:B------:R-:W-:Y:S01]  /*0870*/  @P1 FADD R7, |R7|, R6 ;  /* 0x0000000607071221 */ /* 0x000fe20000000200 */
[----:B----4-:R-:W-:Y:S01]  /*0880*/  @!P0 FADD R3, |R12|, |R13| ;  /* 0x4000000d0c038221 */ /* 0x010fe20000000200 */
[----:B------:R-:W-:Y:S02]  /*0890*/  @P1 FADD R10, |R11|, R10 ;  /* 0x0000000a0b0a1221 */ /* 0x000fe40000000200 */
[----:B------:R-:W-:Y:S01]  /*08a0*/  @P1 FADD R7, R20, R7 ;  /* 0x0000000714071221 */ /* 0x000fe20000000000 */
[----:B------:R-:W-:-:S03]  /*08b0*/  @!P0 FADD R14, |R14|, R3 ;  /* 0x000000030e0e8221 */ /* 0x000fc60000000200 */
[----:B------:R-:W-:Y:S01]  /*08c0*/  @P1 FADD R20, R7, R10 ;  /* 0x0000000a07141221 */ /* 0x000fe20000000000 */
[----:B------:R-:W-:-:S04]  /*08d0*/  @!P0 FADD R15, |R15|, R14 ;  /* 0x0000000e0f0f8221 */ /* 0x000fc80000000200 */
[----:B------:R-:W-:-:S07]  /*08e0*/  @!P0 FADD R20, R20, R15 ;  /* 0x0000000f14148221 */ /* 0x000fce0000000000 */
.L_x_1:
[----:B------:R-:W-:Y:S05]  /*08f0*/  BSYNC.RECONVERGENT B0 ;  /* 0x0000000000007941 */ /* 0x000fea0003800200 */
.L_x_0:
[----:B------:R-:W0:Y:S01]  /*0900*/  SHFL.DOWN PT, R3, R20, 0x10, 0x1f ;  /* 0x0a001f0014037f89 */ /* 0x000e2200000e0000 */
[----:B------:R-:W-:-:S13]  /*0910*/  LOP3.LUT P0, RZ, R0, 0x1f, RZ, 0xc0, !PT ;  /* 0x0000001f00ff7812 */ /* 0x000fda000780c0ff */
[----:B------:R-:W1:Y:S01]  /*0920*/  @!P0 S2R R9, SR_CgaCtaId ;  /* 0x0000000000098919 */ /* 0x000e620000008800 */
[----:B------:R-:W-:Y:S01]  /*0930*/  @!P0 MOV R6, 0x400 ;  /* 0x0000040000068802 */ /* 0x000fe20000000f00 */
[----:B0-----:R-:W-:-:S05]  /*0940*/  FADD R3, R3, R20 ;  /* 0x0000001403037221 */ /* 0x001fca0000000000 */
[----:B------:R-:W0:Y:S01]  /*0950*/  SHFL.DOWN PT, R2, R3, 0x8, 0x1f ;  /* 0x09001f0003027f89 */ /* 0x000e2200000e0000 */
[----:B-1----:R-:W-:-:S04]  /*0960*/  @!P0 LEA R9, R9, R6, 0x18 ;  /* 0x0000000609098211 */ /* 0x002fc800078ec0ff */
[----:B------:R-:W-:Y:S01]  /*0970*/  @!P0 LEA.HI R9, R0, R9, RZ, 0x1d ;  /* 0x0000000900098211 */ /* 0x000fe200078fe8ff */
[----:B0-----:R-:W-:-:S05]  /*0980*/  FADD R2, R3, R2 ;  /* 0x0000000203027221 */ /* 0x001fca0000000000 */
[----:B------:R-:W0:Y:S02]  /*0990*/  SHFL.DOWN PT, R5, R2, 0x4, 0x1f ;  /* 0x08801f0002057f89 */ /* 0x000e2400000e0000 */
[----:B0-----:R-:W-:-:S05]  /*09a0*/  FADD R5, R2, R5 ;  /* 0x0000000502057221 */ /* 0x001fca0000000000 */
[----:B------:R-:W0:Y:S02]  /*09b0*/  SHFL.DOWN PT, R4, R5, 0x2, 0x1f ;  /* 0x08401f0005047f89 */ /* 0x000e2400000e0000 */
[----:B0-----:R-:W-:-:S05]  /*09c0*/  FADD R4, R5, R4 ;  /* 0x0000000405047221 */ /* 0x001fca0000000000 */
[----:B------:R-:W0:Y:S02]  /*09d0*/  SHFL.DOWN PT, R7, R4, 0x1, 0x1f ;  /* 0x08201f0004077f89 */ /* 0x000e2400000e0000 */
[----:B0-----:R-:W-:-:S05]  /*09e0*/  FADD R6, R4, R7 ;  /* 0x0000000704067221 */ /* 0x001fca0000000000 */
[----:B------:R0:W-:Y:S01]  /*09f0*/  @!P0 STS [R9], R6 ;  /* 0x0000000609008388 */ /* 0x0001e20000000800 */
[----:B------:R-:W-:Y:S01]  /*0a00*/  BAR.SYNC.DEFER_BLOCKING 0x0 ;  /* 0x0000000000007b1d */ /* 0x000fe20000010000 */
[----:B------:R-:W-:-:S13]  /*0a10*/  ISETP.GT.U32.AND P0, PT, R0, 0x1f, PT ;  /* 0x0000001f0000780c */ /* 0x000fda0003f04070 */
[----:B0-----:R-:W-:Y:S05]  /*0a20*/  @P0 BRA `(.L_x_7) ;  /* 0x00000000004c0947 */ /* 0x001fea0003800000 */
[----:B------:R-:W0:Y:S01]  /*0a30*/  S2R R3, SR_CgaCtaId ;  /* 0x0000000000037919 */ /* 0x000e220000008800 */
[----:B------:R-:W-:Y:S01]  /*0a40*/  MOV R2, 0x400 ;  /* 0x0000040000027802 */ /* 0x000fe20000000f00 */
[----:B------:R-:W-:-:S03]  /*0a50*/  UMOV UR5, 0xffffffff ;  /* 0xffffffff00057882 */ /* 0x000fc60000000000 */
[----:B0-----:R-:W-:-:S04]  /*0a60*/  LEA R8, R3, R2, 0x18 ;  /* 0x0000000203087211 */ /* 0x001fc800078ec0ff */
[----:B------:R-:W-:-:S06]  /*0a70*/  LEA R2, R0, R8, 0x2 ;  /* 0x0000000800027211 */ /* 0x000fcc00078e10ff */
[----:B------:R-:W0:Y:S01]  /*0a80*/  LDS R2, [R2] ;  /* 0x0000000002027984 */ /* 0x000e220000000800 */
[----:B------:R-:W-:Y:S05]  /*0a90*/  BRA.DIV UR5, `(.L_x_8) ;  /* 0x0000000e05087947 */ /* 0x000fea000b800000 */
[----:B0-----:R-:W0:Y:S02]  /*0aa0*/  SHFL.DOWN PT, R3, R2, 0x10, 0x1f ;  /* 0x0a001f0002037f89 */ /* 0x001e2400000e0000 */
[----:B0-----:R-:W-:-:S05]  /*0ab0*/  FADD R3, R2, R3 ;  /* 0x0000000302037221 */ /* 0x001fca0000000000 */
[----:B------:R-:W0:Y:S02]  /*0ac0*/  SHFL.DOWN PT, R4, R3, 0x8, 0x1f ;  /* 0x09001f0003047f89 */ /* 0x000e2400000e0000 */
[----:B0-----:R-:W-:-:S05]  /*0ad0*/  FADD R4, R3, R4 ;  /* 0x0000000403047221 */ /* 0x001fca0000000000 */
[----:B------:R-:W0:Y:S02]  /*0ae0*/  SHFL.DOWN PT, R5, R4, 0x4, 0x1f ;  /* 0x08801f0004057f89 */ /* 0x000e2400000e0000 */
[----:B0-----:R-:W-:-:S05]  /*0af0*/  FADD R5, R4, R5 ;  /* 0x0000000504057221 */ /* 0x001fca0000000000 */
[----:B------:R-:W0:Y:S02]  /*0b00*/  SHFL.DOWN PT, R6, R5, 0x2, 0x1f ;  /* 0x08401f0005067f89 */ /* 0x000e2400000e0000 */
[----:B0-----:R-:W-:-:S05]  /*0b10*/  FADD R6, R5, R6 ;  /* 0x0000000605067221 */ /* 0x001fca0000000000 */
[----:B------:R0:W1:Y:S02]  /*0b20*/  SHFL.DOWN PT, R7, R6, 0x1, 0x1f ;  /* 0x08201f0006077f89 */ /* 0x00006400000e0000 */
.L_x_28:
[----:B------:R-:W-:Y:S01]  /*0b30*/  ISETP.NE.AND P0, PT, R0, RZ, PT ;  /* 0x000000ff0000720c */ /* 0x000fe20003f05270 */
[----:B-1----:R-:W-:-:S12]  /*0b40*/  FADD R7, R6, R7 ;  /* 0x0000000706077221 */ /* 0x002fd80000000000 */
[----:B------:R1:W-:Y:S02]  /*0b50*/  @!P0 STS [R8+0x80], R7 ;  /* 0x0000800708008388 */ /* 0x0003e40000000800 */
.L_x_7:
[----:B------:R-:W-:Y:S05]  /*0b60*/  WARPSYNC.ALL ;  /* 0x0000000000007948 */ /* 0x000fea0003800000 */
[----:B------:R-:W2:Y:S01]  /*0b70*/  LDCU.64 UR16, c[0x0][0x398] ;  /* 0x00007300ff1077ac */ /* 0x000ea20008000a00 */
[----:B------:R-:W-:Y:S01]  /*0b80*/  BAR.SYNC.DEFER_BLOCKING 0x0 ;  /* 0x0000000000007b1d */ /* 0x000fe20000010000 */
[----:B--2---:R-:W-:-:S04]  /*0b90*/  ISETP.GE.U32.AND P0, PT, R0, UR16, PT ;  /* 0x0000001000007c0c */ /* 0x004fc8000bf06070 */
[----:B------:R-:W-:-:S13]  /*0ba0*/  ISETP.GE.U32.AND.EX P0, PT, RZ, UR17, PT, P0 ;  /* 0x00000011ff007c0c */ /* 0x000fda000bf06100 */
[----:B------:R-:W-:Y:S05]  /*0bb0*/  @P0 EXIT ;  /* 0x000000000000094d */ /* 0x000fea0003800000 */
[----:B------:R-:W2:Y:S01]  /*0bc0*/  S2UR UR6, SR_CgaCtaId ;  /* 0x00000000000679c3 */ /* 0x000ea20000008800 */
[----:B------:R-:W-:Y:S01]  /*0bd0*/  UMOV UR5, 0x400 ;  /* 0x0000040000057882 */ /* 0x000fe20000000000 */
[----:B------:R-:W-:Y:S01]  /*0be0*/  IMAD.MOV.U32 R2, RZ, RZ, R0 ;  /* 0x000000ffff027224 */ /* 0x000fe200078e0000 */
[----:B------:R-:W-:Y:S01]  /*0bf0*/  BSSY.RECONVERGENT B0, `(.L_x_9) ;  /* 0x0000037000007945 */ /* 0x000fe20003800200 */
[----:B------:R-:W-:-:S03]  /*0c00*/  IMAD.MOV.U32 R5, RZ, RZ, RZ ;  /* 0x000000ffff057224 */ /* 0x000fc600078e00ff */
[----:B------:R-:W-:Y:S02]  /*0c10*/  LOP3.LUT R21, RZ, R2, RZ, 0x33, !PT ;  /* 0x00000002ff157212 */ /* 0x000fe400078e33ff */
[----:B------:R-:W-:Y:S02]  /*0c20*/  LOP3.LUT R12, RZ, R5, RZ, 0x33, !PT ;  /* 0x00000005ff0c7212 */ /* 0x000fe400078e33ff */
[----:B------:R-:W-:-:S04]  /*0c30*/  IADD3 R21, P1, PT, R21, UR16, RZ ;  /* 0x0000001015157c10 */ /* 0x000fc8000ff3e0ff */
[----:B------:R-:W-:Y:S02]  /*0c40*/  LOP3.LUT R0, R21, 0xc00, RZ, 0xc0, !PT ;  /* 0x00000c0015007812 */ /* 0x000fe400078ec0ff */
[----:B------:R-:W-:Y:S02]  /*0c50*/  IADD3.X R12, PT, PT, R12, UR17, RZ, P1, !PT ;  /* 0x000000110c0c7c10 */ /* 0x000fe40008ffe4ff */
[----:B------:R-:W-:-:S04]  /*0c60*/  ISETP.NE.U32.AND P0, PT, R0, 0xc00, PT ;  /* 0x00000c000000780c */ /* 0x000fc80003f05070 */
[----:B------:R-:W-:Y:S01]  /*0c70*/  ISETP.NE.AND.EX P0, PT, RZ, RZ, PT, P0 ;  /* 0x000000ffff00720c */ /* 0x000fe20003f05300 */
[----:B--2---:R-:W-:-:S09]  /*0c80*/  ULEA UR5, UR6, UR5, 0x18 ;  /* 0x0000000506057291 */ /* 0x004fd2000f8ec0ff */
[----:B------:R-:W2:Y:S02]  /*0c90*/  LDS R3, [UR5+0x80] ;  /* 0x00008005ff037984 */ /* 0x000ea40008000800 */
[----:B--2---:R-:W-:Y:S01]  /*0ca0*/  FADD R3, R3, 9.9999999392252902908e-09 ;  /* 0x322bcc7703037421 */ /* 0x004fe20000000000 */
[----:B------:R-:W-:Y:S06]  /*0cb0*/  @!P0 BRA `(.L_x_10) ;  /* 0x0000000000a88947 */ /* 0x000fec0003800000 */
[----:B------:R-:W2:Y:S01]  /*0cc0*/  LDCU.128 UR16, c[0x0][0x380] ;  /* 0x00007000ff1077ac */ /* 0x000ea20008000c00 */
[----:B------:R-:W-:Y:S01]  /*0cd0*/  SHF.R.U64 R10, R21, 0xa, R12 ;  /* 0x0000000a150a7819 */ /* 0x000fe2000000120c */
[----:B------:R-:W-:Y:S01]  /*0ce0*/  IMAD.MOV.U32 R19, RZ, RZ, RZ ;  /* 0x000000ffff137224 */ /* 0x000fe200078e00ff */
[----:B------:R-:W-:Y:S02]  /*0cf0*/  LEA R14, P0, R2, UR11, 0x2 ;  /* 0x0000000b020e7c11 */ /* 0x000fe4000f8010ff */
[----:B------:R-:W-:Y:S02]  /*0d00*/  IADD3 R10, PT, PT, R10, 0x1, RZ ;  /* 0x000000010a0a7810 */ /* 0x000fe40007ffe0ff */
[----:B------:R-:W-:Y:S02]  /*0d10*/  IADD3 R17, P2, PT, R2, UR14, RZ ;  /* 0x0000000e02117c10 */ /* 0x000fe4000ff5e0ff */
[----:B------:R-:W-:Y:S02]  /*0d20*/  LOP3.LUT R10, R10, 0x3, RZ, 0xc0, !PT ;  /* 0x000000030a0a7812 */ /* 0x000fe400078ec0ff */
[----:B------:R-:W-:-:S02]  /*0d30*/  IADD3.X R4, PT, PT, R5, UR4, RZ, P2, !PT ;  /* 0x0000000405047c10 */ /* 0x000fc400097fe4ff */
[----:B------:R-:W-:Y:S01]  /*0d40*/  LEA.HI.X R15, R2, UR12, R5, 0x2, P0 ;  /* 0x0000000c020f7c11 */ /* 0x000fe200080f1405 */
[C---:B-1----:R-:W-:Y:S01]  /*0d50*/  IMAD.SHL.U32 R7, R10.reuse, 0x400, RZ ;  /* 0x000004000a077824 */ /* 0x042fe200078e00ff */
[----:B------:R-:W-:Y:S02]  /*0d60*/  SHF.L.U64.HI R0, R10, 0xa, R19 ;  /* 0x0000000a0a007819 */ /* 0x000fe40000010213 */
[----:B--2---:R-:W-:Y:S02]  /*0d70*/  IADD3 R14, P1, PT, R14, UR16, RZ ;  /* 0x000000100e0e7c10 */ /* 0x004fe4000ff3e0ff */
[----:B------:R-:W-:Y:S02]  /*0d80*/  LEA R16, P3, R17, UR18, 0x2 ;  /* 0x0000001211107c11 */ /* 0x000fe4000f8610ff */
[----:B------:R-:W-:Y:S02]  /*0d90*/  IADD3.X R15, PT, PT, R15, UR17, RZ, P1, !PT ;  /* 0x000000110f0f7c10 */ /* 0x000fe40008ffe4ff */
[----:B------:R-:W-:-:S02]  /*0da0*/  LEA.HI.X R17, R17, UR19, R4, 0x2, P3 ;  /* 0x0000001311117c11 */ /* 0x000fc400098f1404 */
[----:B------:R-:W-:Y:S02]  /*0db0*/  LOP3.LUT R2, R7, R2, RZ, 0xfc, !PT ;  /* 0x0000000207027212 */ /* 0x000fe400078efcff */
[----:B------:R-:W-:-:S07]  /*0dc0*/  LOP3.LUT R5, R0, R5, RZ, 0xfc, !PT ;  /* 0x0000000500057212 */ /* 0x000fce00078efcff */
.L_x_13:
[----:B--2---:R-:W2:Y:S01]  /*0dd0*/  LDG.E.CONSTANT R0, desc[UR8][R14.64] ;  /* 0x000000080e007981 */ /* 0x004ea2000c1e9900 */
[----:B------:R-:W1:Y:S01]  /*0de0*/  MUFU.RCP R4, R3 ;  /* 0x0000000300047308 */ /* 0x000e620000001000 */
[----:B------:R-:W-:Y:S01]  /*0df0*/  IADD3 R10, P0, PT, R10, -0x1, RZ ;  /* 0xffffffff0a0a7810 */ /* 0x000fe20007f1e0ff */
[----:B------:R-:W-:Y:S03]  /*0e00*/  BSSY.RECONVERGENT B1, `(.L_x_11) ;  /* 0x000000d000017945 */ /* 0x000fe60003800200 */
[----:B------:R-:W-:Y:S02]  /*0e10*/  IADD3.X R19, PT, PT, R19, -0x1, RZ, P0, !PT ;  /* 0xffffffff13137810 */ /* 0x000fe400007fe4ff */
[----:B------:R-:W-:-:S04]  /*0e20*/  ISETP.NE.U32.AND P0, PT, R10, RZ, PT ;  /* 0x000000ff0a00720c */ /* 0x000fc80003f05070 */
[----:B------:R-:W-:Y:S01]  /*0e30*/  ISETP.NE.AND.EX P0, PT, R19, RZ, PT, P0 ;  /* 0x000000ff1300720c */ /* 0x000fe20003f05300 */
[----:B-1----:R-:W-:-:S04]  /*0e40*/  FFMA R7, -R3, R4, 1 ;  /* 0x3f80000003077423 */ /* 0x002fc80000000104 */
[----:B------:R-:W-:Y:S01]  /*0e50*/  FFMA R7, R4, R7, R4 ;  /* 0x0000000704077223 */ /* 0x000fe20000000004 */
[----:B--2---:R-:W1:Y:S03]  /*0e60*/  FCHK P1, R0, R3 ;  /* 0x0000000300007302 */ /* 0x004e660000020000 */
[----:B------:R-:W-:-:S04]  /*0e70*/  FFMA R4, R0, R7, RZ ;  /* 0x0000000700047223 */ /* 0x000fc800000000ff */
[----:B0-----:R-:W-:-:S04]  /*0e80*/  FFMA R6, -R3, R4, R0 ;  /* 0x0000000403067223 */ /* 0x001fc80000000100 */
[----:B------:R-:W-:Y:S01]  /*0e90*/  FFMA R9, R7, R6, R4 ;  /* 0x0000000607097223 */ /* 0x000fe20000000004 */
[----:B-1----:R-:W-:Y:S06]  /*0ea0*/  @!P1 BRA `(.L_x_12) ;  /* 0x0000000000089947 */ /* 0x002fec0003800000 */
[----:B------:R-:W-:-:S07]  /*0eb0*/  MOV R6, 0xed0 ;  /* 0x00000ed000067802 */ /* 0x000fce0000000f00 */
[----:B------:R-:W-:Y:S05]  /*0ec0*/  CALL.REL.NOINC `($__internal_0_$__cuda_sm3x_div_rn_noftz_f32_slowpath) ;  /* 0x0000000800887944 */ /* 0x000fea0003c00000 */
.L_x_12:
[----:B------:R-:W-:Y:S05]  /*0ed0*/  BSYNC.RECONVERGENT B1 ;  /* 0x0000000000017941 */ /* 0x000fea0003800200 */
.L_x_11:
[----:B------:R-:W-:Y:S01]  /*0ee0*/  MOV R6, R16 ;  /* 0x0000001000067202 */ /* 0x000fe20000000f00 */
[----:B------:R-:W-:Y:S01]  /*0ef0*/  IMAD.MOV.U32 R7, RZ, RZ, R17 ;  /* 0x000000ffff077224 */ /* 0x000fe200078e0011 */
[----:B------:R-:W-:Y:S02]  /*0f00*/  IADD3 R14, P1, PT, R14, 0x1000, RZ ;  /* 0x000010000e0e7810 */ /* 0x000fe40007f3e0ff */
[----:B------:R-:W-:Y:S02]  /*0f10*/  IADD3 R16, P2, PT, R16, 0x1000, RZ ;  /* 0x0000100010107810 */ /* 0x000fe40007f5e0ff */
[----:B------:R2:W-:Y:S01]  /*0f20*/  STG.E desc[UR8][R6.64], R9 ;  /* 0x0000000906007986 */ /* 0x0005e2000c101908 */
[----:B------:R-:W-:Y:S01]  /*0f30*/  IMAD.X R15, RZ, RZ, R15, P1 ;  /* 0x000000ffff0f7224 */ /* 0x000fe200008e060f */
[----:B------:R-:W-:Y:S01]  /*0f40*/  IADD3.X R17, PT, PT, RZ, R17, RZ, P2, !PT ;  /* 0x00000011ff117210 */ /* 0x000fe200017fe4ff */
[----:B------:R-:W-:Y:S08]  /*0f50*/  @P0 BRA `(.L_x_13) ;  /* 0xfffffffc009c0947 */ /* 0x000ff0000383ffff */
.L_x_10:
[----:B------:R-:W-:Y:S05]  /*0f60*/  BSYNC.RECONVERGENT B0 ;  /* 0x0000000000007941 */ /* 0x000fea0003800200 */
.L_x_9:
[----:B------:R-:W-:Y:S01]  /*0f70*/  ISETP.GE.U32.AND P0, PT, R21, 0xc00, PT ;  /* 0x00000c001500780c */ /* 0x000fe20003f06070 */
[----:B------:R-:W3:Y:S03]  /*0f80*/  LDCU.64 UR16, c[0x0][0x388] ;  /* 0x00007100ff1077ac */ /* 0x000ee60008000a00 */
[----:B------:R-:W-:Y:S01]  /*0f90*/  ISETP.GE.U32.AND.EX P0, PT, R12, RZ, PT, P0 ;  /* 0x000000ff0c00720c */ /* 0x000fe20003f06100 */
[----:B------:R-:W4:-:S12]  /*0fa0*/  LDCU.64 UR18, c[0x0][0x398] ;  /* 0x00007300ff1277ac */ /* 0x000f180008000a00 */
[----:B---34-:R-:W-:Y:S05]  /*0fb0*/  @!P0 EXIT ;  /* 0x000000000000894d */ /* 0x018fea0003800000 */
.L_x_22:
[----:B0-2---:R-:W-:-:S04]  /*0fc0*/  LEA R6, P0, R2, UR7, 0x2 ;  /* 0x0000000702067c11 */ /* 0x005fc8000f8010ff */
[----:B-1----:R-:W-:-:S05]  /*0fd0*/  LEA.HI.X R7, R2, UR10, R5, 0x2, P0 ;  /* 0x0000000a02077c11 */ /* 0x002fca00080f1405 */
[----:B------:R-:W2:Y:S01]  /*0fe0*/  LDG.E.CONSTANT R6, desc[UR8][R6.64] ;  /* 0x0000000806067981 */ /* 0x000ea2000c1e9900 */
[----:B------:R-:W0:Y:S01]  /*0ff0*/  MUFU.RCP R0, R3 ;  /* 0x0000000300007308 */ /* 0x000e220000001000 */
[----:B------:R-:W-:Y:S01]  /*1000*/  IADD3 R15, P1, PT, R2, UR14, RZ ;  /* 0x0000000e020f7c10 */ /* 0x000fe2000ff3e0ff */
[----:B------:R-:W-:Y:S03]  /*1010*/  BSSY.RECONVERGENT B0, `(.L_x_14) ;  /* 0x000000d000007945 */ /* 0x000fe60003800200 */
[----:B------:R-:W-:Y:S01]  /*1020*/  IADD3.X R10, PT, PT, R5, UR4, RZ, P1, !PT ;  /* 0x00000004050a7c10 */ /* 0x000fe20008ffe4ff */
[----:B0-----:R-:W-:-:S04]  /*1030*/  FFMA R9, -R3, R0, 1 ;  /* 0x3f80000003097423 */ /* 0x001fc80000000100 */
[----:B------:R-:W-:Y:S01]  /*1040*/  FFMA R0, R0, R9, R0 ;  /* 0x0000000900007223 */ /* 0x000fe20000000000 */
[----:B--2---:R-:W0:Y:S03]  /*1050*/  FCHK P0, R6, R3 ;  /* 0x0000000306007302 */ /* 0x004e260000000000 */
[----:B------:R-:W-:-:S04]  /*1060*/  FFMA R9, R0, R6, RZ ;  /* 0x0000000600097223 */ /* 0x000fc800000000ff */
[----:B------:R-:W-:-:S04]  /*1070*/  FFMA R4, -R3, R9, R6 ;  /* 0x0000000903047223 */ /* 0x000fc80000000106 */
[----:B------:R-:W-:Y:S01]  /*1080*/  FFMA R11, R0, R4, R9 ;  /* 0x00000004000b7223 */ /* 0x000fe20000000009 */
[----:B0-----:R-:W-:Y:S06]  /*1090*/  @!P0 BRA `(.L_x_15) ;  /* 0x0000000000108947 */ /* 0x001fec0003800000 */
[----:B------:R-:W-:Y:S01]  /*10a0*/  IMAD.MOV.U32 R0, RZ, RZ, R6 ;  /* 0x000000ffff007224 */ /* 0x000fe200078e0006 */
[----:B------:R-:W-:-:S07]  /*10b0*/  MOV R6, 0x10d0 ;  /* 0x000010d000067802 */ /* 0x000fce0000000f00 */
[----:B------:R-:W-:Y:S05]  /*10c0*/  CALL.REL.NOINC `($__internal_0_$__cuda_sm3x_div_rn_noftz_f32_slowpath) ;  /* 0x0000000800087944 */ /* 0x000fea0003c00000 */
[----:B------:R-:W-:-:S07]  /*10d0*/  IMAD.MOV.U32 R11, RZ, RZ, R9 ;  /* 0x000000ffff0b7224 */ /* 0x000fce00078e0009 */
.L_x_15:
[----:B------:R-:W-:Y:S05]  /*10e0*/  BSYNC.RECONVERGENT B0 ;  /* 0x0000000000007941 */ /* 0x000fea0003800200 */
.L_x_14:
[----:B------:R-:W-:-:S04]  /*10f0*/  IADD3 R4, P0, PT, R2, 0x400, RZ ;  /* 0x0000040002047810 */ /* 0x000fc80007f1e0ff */
[----:B------:R-:W-:Y:S01]  /*1100*/  IADD3.X R7, PT, PT, RZ, R5, RZ, P0, !PT ;  /* 0x00000005ff077210 */ /* 0x000fe200007fe4ff */
[----:B------:R-:W-:-:S03]  /*1110*/  IMAD.SHL.U32 R8, R4, 0x4, RZ ;  /* 0x0000000404087824 */ /* 0x000fc600078e00ff */
[----:B------:R-:W-:Y:S02]  /*1120*/  SHF.L.U64.HI R0, R4, 0x2, R7 ;  /* 0x0000000204007819 */ /* 0x000fe40000010207 */
[----:B------:R-:W-:Y:S02]  /*1130*/  LOP3.LUT R8, R8, 0xfffffffc, RZ, 0xc0, !PT ;  /* 0xfffffffc08087812 */ /* 0x000fe400078ec0ff */
[----:B------:R-:W-:Y:S02]  /*1140*/  LOP3.LUT R0, R0, 0x3, RZ, 0xc0, !PT ;  /* 0x0000000300007812 */ /* 0x000fe400078ec0ff */
[----:B------:R-:W-:-:S04]  /*1150*/  IADD3 R8, P0, PT, R8, UR7, RZ ;  /* 0x0000000708087c10 */ /* 0x000fc8000ff1e0ff */
[----:B------:R-:W-:-:S05]  /*1160*/  IADD3.X R9, PT, PT, R0, UR10, RZ, P0, !PT ;  /* 0x0000000a00097c10 */ /* 0x000fca00087fe4ff */
[----:B------:R-:W2:Y:S01]  /*1170*/  LDG.E.CONSTANT R8, desc[UR8][R8.64] ;  /* 0x0000000808087981 */ /* 0x000ea2000c1e9900 */
[----:B------:R-:W0:Y:S01]  /*1180*/  MUFU.RCP R0, R3 ;  /* 0x0000000300007308 */ /* 0x000e220000001000 */
[C---:B------:R-:W-:Y:S01]  /*1190*/  LEA R6, P0, R15.reuse, UR16, 0x2 ;  /* 0x000000100f067c11 */ /* 0x040fe2000f8010ff */
[----:B------:R-:W-:Y:S03]  /*11a0*/  BSSY.RECONVERGENT B0, `(.L_x_16) ;  /* 0x0000010000007945 */ /* 0x000fe60003800200 */
[----:B------:R-:W-:Y:S02]  /*11b0*/  LEA.HI.X R7, R15, UR17, R10, 0x2, P0 ;  /* 0x000000110f077c11 */ /* 0x000fe400080f140a */
[----:B------:R-:W-:-:S03]  /*11c0*/  IADD3 R10, P1, PT, R4, UR14, RZ ;  /* 0x0000000e040a7c10 */ /* 0x000fc6000ff3e0ff */
[----:B------:R1:W-:Y:S02]  /*11d0*/  STG.E desc[UR8][R6.64], R11 ;  /* 0x0000000b06007986 */ /* 0x0003e4000c101908 */
[----:B------:R-:W-:Y:S02]  /*11e0*/  IMAD.X R15, RZ, RZ, UR4, P1 ;  /* 0x00000004ff0f7e24 */ /* 0x000fe400088e06ff */
[----:B0-----:R-:W-:-:S04]  /*11f0*/  FFMA R13, -R3, R0, 1 ;  /* 0x3f800000030d7423 */ /* 0x001fc80000000100 */
[----:B------:R-:W-:Y:S01]  /*1200*/  FFMA R0, R0, R13, R0 ;  /* 0x0000000d00007223 */ /* 0x000fe20000000000 */
[----:B--2---:R-:W0:Y:S03]  /*1210*/  FCHK P0, R8, R3 ;  /* 0x0000000308007302 */ /* 0x004e260000000000 */
[----:B------:R-:W-:-:S04]  /*1220*/  FFMA R13, R0, R8, RZ ;  /* 0x00000008000d7223 */ /* 0x000fc800000000ff */
[----:B------:R-:W-:-:S04]  /*1230*/  FFMA R4, -R3, R13, R8 ;  /* 0x0000000d03047223 */ /* 0x000fc80000000108 */
[----:B------:R-:W-:Y:S01]  /*1240*/  FFMA R13, R0, R4, R13 ;  /* 0x00000004000d7223 */ /* 0x000fe2000000000d */
[----:B01----:R-:W-:Y:S06]  /*1250*/  @!P0 BRA `(.L_x_17) ;  /* 0x0000000000108947 */ /* 0x003fec0003800000 */
[----:B------:R-:W-:Y:S02]  /*1260*/  MOV R0, R8 ;  /* 0x0000000800007202 */ /* 0x000fe40000000f00 */
[----:B------:R-:W-:-:S07]  /*1270*/  MOV R6, 0x1290 ;  /* 0x0000129000067802 */ /* 0x000fce0000000f00 */
[----:B------:R-:W-:Y:S05]  /*1280*/  CALL.REL.NOINC `($__internal_0_$__cuda_sm3x_div_rn_noftz_f32_slowpath) ;  /* 0x0000000400987944 */ /* 0x000fea0003c00000 */
[----:B------:R-:W-:-:S07]  /*1290*/  IMAD.MOV.U32 R13, RZ, RZ, R9 ;  /* 0x000000ffff0d7224 */ /* 0x000fce00078e0009 */
.L_x_17:
[----:B------:R-:W-:Y:S05]  /*12a0*/  BSYNC.RECONVERGENT B0 ;  /* 0x0000000000007941 */ /* 0x000fea0003800200 */
.L_x_16:
[----:B------:R-:W-:-:S04]  /*12b0*/  IADD3 R4, P0, PT, R2, 0x800, RZ ;  /* 0x0000080002047810 */ /* 0x000fc80007f1e0ff */
[----:B------:R-:W-:Y:S01]  /*12c0*/  SHF.L.U32 R8, R4, 0x2, RZ ;  /* 0x0000000204087819 */ /* 0x000fe200000006ff */
[----:B------:R-:W-:-:S03]  /*12d0*/  IMAD.X R7, RZ, RZ, R5, P0 ;  /* 0x000000ffff077224 */ /* 0x000fc600000e0605 */
[----:B------:R-:W-:Y:S02]  /*12e0*/  LOP3.LUT R8, R8, 0xfffffffc, RZ, 0xc0, !PT ;  /* 0xfffffffc08087812 */ /* 0x000fe400078ec0ff */
[----:B------:R-:W-:Y:S02]  /*12f0*/  SHF.L.U64.HI R0, R4, 0x2, R7 ;  /* 0x0000000204007819 */ /* 0x000fe40000010207 */
[----:B------:R-:W-:Y:S02]  /*1300*/  IADD3 R8, P0, PT, R8, UR7, RZ ;  /* 0x0000000708087c10 */ /* 0x000fe4000ff1e0ff */
[----:B------:R-:W-:-:S04]  /*1310*/  LOP3.LUT R0, R0, 0x3, RZ, 0xc0, !PT ;  /* 0x0000000300007812 */ /* 0x000fc800078ec0ff */
        /* <DEDUP_REMOVED lines=16> */
[----:B------:R-:W-:Y:S01]  /*1420*/  IMAD.MOV.U32 R0, RZ, RZ, R8 ;  /* 0x000000ffff007224 */ /* 0x000fe200078e0008 */
[----:B------:R-:W-:-:S07]  /*1430*/  MOV R6, 0x1450 ;  /* 0x0000145000067802 */ /* 0x000fce0000000f00 */
[----:B------:R-:W-:Y:S05]  /*1440*/  CALL.REL.NOINC `($__internal_0_$__cuda_sm3x_div_rn_noftz_f32_slowpath) ;  /* 0x0000000400287944 */ /* 0x000fea0003c00000 */
[----:B------:R-:W-:-:S07]  /*1450*/  MOV R11, R9 ;  /* 0x00000009000b7202 */ /* 0x000fce0000000f00 */
.L_x_19:
[----:B------:R-:W-:Y:S05]  /*1460*/  BSYNC.RECONVERGENT B0 ;  /* 0x0000000000007941 */ /* 0x000fea0003800200 */
.L_x_18:
[----:B------:R-:W-:-:S05]  /*1470*/  IADD3 R4, P0, PT, R2, 0xc00, RZ ;  /* 0x00000c0002047810 */ /* 0x000fca0007f1e0ff */
[----:B------:R-:W-:Y:S02]  /*1480*/  IMAD.X R5, RZ, RZ, R5, P0 ;  /* 0x000000ffff057224 */ /* 0x000fe400000e0605 */
        /* <DEDUP_REMOVED lines=10> */
[----:B------:R-:W-:-:S05]  /*1530*/  LEA.HI.X R7, R10, UR17, R15, 0x2, P0 ;  /* 0x000000110a077c11 */ /* 0x000fca00080f140f */
[----:B------:R1:W-:Y:S01]  /*1540*/  STG.E desc[UR8][R6.64], R11 ;  /* 0x0000000b06007986 */ /* 0x0003e2000c101908 */
[----:B0-----:R-:W-:-:S04]  /*1550*/  FFMA R5, -R3, R0, 1 ;  /* 0x3f80000003057423 */ /* 0x001fc80000000100 */
[----:B------:R-:W-:Y:S01]  /*1560*/  FFMA R0, R0, R5, R0 ;  /* 0x0000000500007223 */ /* 0x000fe20000000000 */
[----:B------:R-:W-:-:S04]  /*1570*/  IADD3 R5, P1, PT, R4, UR14, RZ ;  /* 0x0000000e04057c10 */ /* 0x000fc8000ff3e0ff */
[----:B------:R-:W-:Y:S01]  /*1580*/  IADD3.X R10, PT, PT, RZ, UR4, RZ, P1, !PT ;  /* 0x00000004ff0a7c10 */ /* 0x000fe20008ffe4ff */
[----:B--2---:R-:W0:Y:S01]  /*1590*/  FCHK P0, R8, R3 ;  /* 0x0000000308007302 */ /* 0x004e220000000000 */
[----:B------:R-:W-:-:S04]  /*15a0*/  FFMA R13, R0, R8, RZ ;  /* 0x00000008000d7223 */ /* 0x000fc800000000ff */
[----:B------:R-:W-:-:S04]  /*15b0*/  FFMA R4, -R3, R13, R8 ;  /* 0x0000000d03047223 */ /* 0x000fc80000000108 */
[----:B------:R-:W-:Y:S01]  /*15c0*/  FFMA R13, R0, R4, R13 ;  /* 0x00000004000d7223 */ /* 0x000fe2000000000d */
[----:B01----:R-:W-:Y:S06]  /*15d0*/  @!P0 BRA `(.L_x_21) ;  /* 0x0000000000108947 */ /* 0x003fec0003800000 */
[----:B------:R-:W-:Y:S01]  /*15e0*/  IMAD.MOV.U32 R0, RZ, RZ, R8 ;  /* 0x000000ffff007224 */ /* 0x000fe200078e0008 */
[----:B------:R-:W-:-:S07]  /*15f0*/  MOV R6, 0x1610 ;  /* 0x0000161000067802 */ /* 0x000fce0000000f00 */
[----:B------:R-:W-:Y:S05]  /*1600*/  CALL.REL.NOINC `($__internal_0_$__cuda_sm3x_div_rn_noftz_f32_slowpath) ;  /* 0x0000000000b87944 */ /* 0x000fea0003c00000 */
[----:B------:R-:W-:-:S07]  /*1610*/  IMAD.MOV.U32 R13, RZ, RZ, R9 ;  /* 0x000000ffff0d7224 */ /* 0x000fce00078e0009 */
.L_x_21:
[----:B------:R-:W-:Y:S05]  /*1620*/  BSYNC.RECONVERGENT B0 ;  /* 0x0000000000007941 */ /* 0x000fea0003800200 */
.L_x_20:
[C---:B------:R-:W-:Y:S02]  /*1630*/  LEA R6, P0, R5.reuse, UR16, 0x2 ;  /* 0x0000001005067c11 */ /* 0x040fe4000f8010ff */
[----:B------:R-:W-:Y:S02]  /*1640*/  IADD3 R2, PT, PT, R2, 0x1000, RZ ;  /* 0x0000100002027810 */ /* 0x000fe40007ffe0ff */
[----:B------:R-:W-:Y:S01]  /*1650*/  LEA.HI.X R7, R5, UR17, R10, 0x2, P0 ;  /* 0x0000001105077c11 */ /* 0x000fe200080f140a */
[----:B------:R-:W-:Y:S01]  /*1660*/  IMAD.MOV.U32 R5, RZ, RZ, RZ ;  /* 0x000000ffff057224 */ /* 0x000fe200078e00ff */
[----:B------:R-:W-:-:S03]  /*1670*/  ISETP.GE.U32.AND P0, PT, R2, UR18, PT ;  /* 0x0000001202007c0c */ /* 0x000fc6000bf06070 */
[----:B------:R3:W-:Y:S01]  /*1680*/  STG.E desc[UR8][R6.64], R13 ;  /* 0x0000000d06007986 */ /* 0x0007e2000c101908 */
[----:B------:R-:W-:-:S13]  /*1690*/  ISETP.GE.U32.AND.EX P0, PT, RZ, UR19, PT, P0 ;  /* 0x00000013ff007c0c */ /* 0x000fda000bf06100 */
[----:B---3--:R-:W-:Y:S05]  /*16a0*/  @!P0 BRA `(.L_x_22) ;  /* 0xfffffff800448947 */ /* 0x008fea000383ffff */
[----:B------:R-:W-:Y:S05]  /*16b0*/  EXIT ;  /* 0x000000000000794d */ /* 0x000fea0003800000 */
.L_x_8:
[----:B------:R-:W-:Y:S02]  /*16c0*/  HFMA2 R11, -RZ, RZ, 0, 1.847743988037109375e-06 ;  /* 0x0000001fff0b7431 */ /* 0x000fe400000001ff */
[----:B------:R-:W-:Y:S02]  /*16d0*/  IMAD.MOV.U32 R10, RZ, RZ, 0x10 ;  /* 0x00000010ff0a7424 */ /* 0x000fe400078e00ff */
[----:B------:R-:W-:-:S07]  /*16e0*/  IMAD.MOV.U32 R9, RZ, RZ, -0x1 ;  /* 0xffffffffff097424 */ /* 0x000fce00078e00ff */
[----:B0-----:R-:W-:Y:S05]  /*16f0*/  WARPSYNC.COLLECTIVE R9, `(.L_x_23) ;  /* 0x0000000009087348 */ /* 0x001fea0003c00000 */
[----:B0-----:R0:W1:Y:S02]  /*1700*/  SHFL.DOWN P0, R7, R2, R10, R11 ;  /* 0x0800000a02077389 */ /* 0x001064000000000b */
[----:B01----:R-:W-:Y:S05]  /*1710*/  ENDCOLLECTIVE ;  /* 0x000000000000791b */ /* 0x003fea0003800000 */
.L_x_23:
[----:B------:R-:W-:Y:S02]  /*1720*/  IMAD.MOV.U32 R10, RZ, RZ, 0x8 ;  /* 0x00000008ff0a7424 */ /* 0x000fe400078e00ff */
[----:B------:R-:W-:-:S04]  /*1730*/  IMAD.MOV.U32 R3, RZ, RZ, R7 ;  /* 0x000000ffff037224 */ /* 0x000fc800078e0007 */
[----:B------:R-:W-:-:S05]  /*1740*/  FADD R3, R2, R3 ;  /* 0x0000000302037221 */ /* 0x000fca0000000000 */
[----:B------:R-:W-:-:S07]  /*1750*/  MOV R2, R3 ;  /* 0x0000000300027202 */ /* 0x000fce0000000f00 */
[----:B------:R-:W-:Y:S05]  /*1760*/  WARPSYNC.COLLECTIVE R9, `(.L_x_24) ;  /* 0x0000000009087348 */ /* 0x000fea0003c00000 */
[----:B------:R0:W1:Y:S02]  /*1770*/  SHFL.DOWN P0, R7, R2, R10, R11 ;  /* 0x0800000a02077389 */ /* 0x000064000000000b */
[----:B01----:R-:W-:Y:S05]  /*1780*/  ENDCOLLECTIVE ;  /* 0x000000000000791b */ /* 0x003fea0003800000 */
.L_x_24:
[----:B------:R-:W-:Y:S02]  /*1790*/  IMAD.MOV.U32 R10, RZ, RZ, 0x4 ;  /* 0x00000004ff0a7424 */ /* 0x000fe400078e00ff */
[----:B------:R-:W-:-:S04]  /*17a0*/  IMAD.MOV.U32 R4, RZ, RZ, R7 ;  /* 0x000000ffff047224 */ /* 0x000fc800078e0007 */
[----:B------:R-:W-:-:S05]  /*17b0*/  FADD R4, R3, R4 ;  /* 0x0000000403047221 */ /* 0x000fca0000000000 */
[----:B------:R-:W-:-:S07]  /*17c0*/  MOV R2, R4 ;  /* 0x0000000400027202 */ /* 0x000fce0000000f00 */
[----:B------:R-:W-:Y:S05]  /*17d0*/  WARPSYNC.COLLECTIVE R9, `(.L_x_25) ;  /* 0x0000000009087348 */ /* 0x000fea0003c00000 */
[----:B------:R0:W1:Y:S02]  /*17e0*/  SHFL.DOWN P0, R7, R2, R10, R11 ;  /* 0x0800000a02077389 */ /* 0x000064000000000b */
[----:B01----:R-:W-:Y:S05]  /*17f0*/  ENDCOLLECTIVE ;  /* 0x000000000000791b */ /* 0x003fea0003800000 */
.L_x_25:
[----:B------:R-:W-:Y:S02]  /*1800*/  IMAD.MOV.U32 R10, RZ, RZ, 0x2 ;  /* 0x00000002ff0a7424 */ /* 0x000fe400078e00ff */
[----:B------:R-:W-:-:S04]  /*1810*/  IMAD.MOV.U32 R5, RZ, RZ, R7 ;  /* 0x000000ffff057224 */ /* 0x000fc800078e0007 */
[----:B------:R-:W-:-:S05]  /*1820*/  FADD R5, R4, R5 ;  /* 0x0000000504057221 */ /* 0x000fca0000000000 */
[----:B------:R-:W-:-:S07]  /*1830*/  MOV R2, R5 ;  /* 0x0000000500027202 */ /* 0x000fce0000000f00 */
[----:B------:R-:W-:Y:S05]  /*1840*/  WARPSYNC.COLLECTIVE R9, `(.L_x_26) ;  /* 0x0000000009087348 */ /* 0x000fea0003c00000 */
[----:B------:R0:W1:Y:S02]  /*1850*/  SHFL.DOWN P0, R7, R2, R10, R11 ;  /* 0x0800000a02077389 */ /* 0x000064000000000b */
[----:B01----:R-:W-:Y:S05]  /*1860*/  ENDCOLLECTIVE ;  /* 0x000000000000791b */ /* 0x003fea0003800000 */
.L_x_26:
[----:B------:R-:W-:Y:S02]  /*1870*/  IMAD.MOV.U32 R10, RZ, RZ, 0x1 ;  /* 0x00000001ff0a7424 */ /* 0x000fe400078e00ff */
[----:B------:R-:W-:-:S04]  /*1880*/  IMAD.MOV.U32 R6, RZ, RZ, R7 ;  /* 0x000000ffff067224 */ /* 0x000fc800078e0007 */
[----:B------:R-:W-:-:S05]  /*1890*/  FADD R6, R5, R6 ;  /* 0x0000000605067221 */ /* 0x000fca0000000000 */
[----:B------:R-:W-:-:S07]  /*18a0*/  MOV R2, R6 ;  /* 0x0000000600027202 */ /* 0x000fce0000000f00 */
[----:B------:R-:W-:Y:S05]  /*18b0*/  WARPSYNC.COLLECTIVE R9, `(.L_x_27) ;  /* 0x0000000009087348 */ /* 0x000fea0003c00000 */
[----:B------:R0:W1:Y:S02]  /*18c0*/  SHFL.DOWN P0, R7, R2, R10, R11 ;  /* 0x0800000a02077389 */ /* 0x000064000000000b */
[----:B01----:R-:W-:Y:S05]  /*18d0*/  ENDCOLLECTIVE ;  /* 0x000000000000791b */ /* 0x003fea0003800000 */
.L_x_27:
[----:B------:R-:W-:Y:S05]  /*18e0*/  BRA `(.L_x_28) ;  /* 0xfffffff000907947 */ /* 0x000fea000383ffff */
        .weak           $__internal_0_$__cuda_sm3x_div_rn_noftz_f32_slowpath
        .type           $__internal_0_$__cuda_sm3x_div_rn_noftz_f32_slowpath,@function
        .size           $__internal_0_$__cuda_sm3x_div_rn_noftz_f32_slowpath,(.L_x_41 - $__internal_0_$__cuda_sm3x_div_rn_noftz_f32_slowpath)
$__internal_0_$__cuda_sm3x_div_rn_noftz_f32_slowpath:
[--C-:B------:R-:W-:Y:S01]  /*18f0*/  SHF.R.U32.HI R4, RZ, 0x17, R3.reuse ;  /* 0x00000017ff047819 */ /* 0x100fe20000011603 */
[----:B------:R-:W-:Y:S01]  /*1900*/  BSSY.RECONVERGENT B2, `(.L_x_29) ;  /* 0x0000064000027945 */ /* 0x000fe20003800200 */
[----:B------:R-:W-:Y:S01]  /*1910*/  SHF.R.U32.HI R11, RZ, 0x17, R0 ;  /* 0x00000017ff0b7819 */ /* 0x000fe20000011600 */
[----:B------:R-:W-:Y:S01]  /*1920*/  IMAD.MOV.U32 R9, RZ, RZ, R3 ;  /* 0x000000ffff097224 */ /* 0x000fe200078e0003 */
[----:B------:R-:W-:Y:S02]  /*1930*/  LOP3.LUT R4, R4, 0xff, RZ, 0xc0, !PT ;  /* 0x000000ff04047812 */ /* 0x000fe400078ec0ff */
[----:B------:R-:W-:-:S03]  /*1940*/  LOP3.LUT R11, R11, 0xff, RZ, 0xc0, !PT ;  /* 0x000000ff0b0b7812 */ /* 0x000fc600078ec0ff */
[----:B------:R-:W-:Y:S01]  /*1950*/  VIADD R8, R4, 0xffffffff ;  /* 0xffffffff04087836 */ /* 0x000fe20000000000 */
[----:B------:R-:W-:-:S04]  /*1960*/  IADD3 R7, PT, PT, R11, -0x1, RZ ;  /* 0xffffffff0b077810 */ /* 0x000fc80007ffe0ff */
[----:B------:R-:W-:-:S04]  /*1970*/  ISETP.GT.U32.AND P1, PT, R8, 0xfd, PT ;  /* 0x000000fd0800780c */ /* 0x000fc80003f24070 */
[----:B------:R-:W-:-:S13]  /*1980*/  ISETP.GT.U32.OR P1, PT, R7, 0xfd, P1 ;  /* 0x000000fd0700780c */ /* 0x000fda0000f24470 */
[----:B------:R-:W-:Y:S01]  /*1990*/  @!P1 MOV R7, RZ ;  /* 0x000000ff00079202 */ /* 0x000fe20000000f00 */
[----:B------:R-:W-:Y:S06]  /*19a0*/  @!P1 BRA `(.L_x_30) ;  /* 0x0000000000609947 */ /* 0x000fec0003800000 */
[----:B------:R-:W-:Y:S02]  /*19b0*/  FSETP.GTU.FTZ.AND P1, PT, |R0|, +INF , PT ;  /* 0x7f8000000000780b */ /* 0x000fe40003f3c200 */
[----:B------:R-:W-:-:S04]  /*19c0*/  FSETP.GTU.FTZ.AND P2, PT, |R3|, +INF , PT ;  /* 0x7f8000000300780b */ /* 0x000fc80003f5c200 */
[----:B------:R-:W-:-:S13]  /*19d0*/  PLOP3.LUT P1, PT, P1, P2, PT, 0xf8, 0x8f ;  /* 0x00000000008f781c */ /* 0x000fda0000f25f70 */
[----:B------:R-:W-:Y:S05]  /*19e0*/  @P1 BRA `(.L_x_31) ;  /* 0x0000000400501947 */ /* 0x000fea0003800000 */
[----:B------:R-:W-:-:S13]  /*19f0*/  LOP3.LUT P1, RZ, R9, 0x7fffffff, R0, 0xc8, !PT ;  /* 0x7fffffff09ff7812 */ /* 0x000fda000782c800 */
[----:B------:R-:W-:Y:S05]  /*1a00*/  @!P1 BRA `(.L_x_32) ;  /* 0x0000000400409947 */ /* 0x000fea0003800000 */
[C---:B------:R-:W-:Y:S02]  /*1a10*/  FSETP.NEU.FTZ.AND P3, PT, |R0|.reuse, +INF , PT ;  /* 0x7f8000000000780b */ /* 0x040fe40003f7d200 */
[----:B------:R-:W-:Y:S02]  /*1a20*/  FSETP.NEU.FTZ.AND P2, PT, |R3|, +INF , PT ;  /* 0x7f8000000300780b */ /* 0x000fe40003f5d200 */
[----:B------:R-:W-:-:S11]  /*1a30*/  FSETP.NEU.FTZ.AND P1, PT, |R0|, +INF , PT ;  /* 0x7f8000000000780b */ /* 0x000fd60003f3d200 */
[----:B------:R-:W-:Y:S05]  /*1a40*/  @!P2 BRA !P3, `(.L_x_32) ;  /* 0x000000040030a947 */ /* 0x000fea0005800000 */
[----:B------:R-:W-:-:S04]  /*1a50*/  LOP3.LUT P3, RZ, R0, 0x7fffffff, RZ, 0xc0, !PT ;  /* 0x7fffffff00ff7812 */ /* 0x000fc8000786c0ff */
[----:B------:R-:W-:-:S13]  /*1a60*/  PLOP3.LUT P2, PT, P2, P3, PT, 0x2f, 0xf2 ;  /* 0x0000000000f2781c */ /* 0x000fda0001746577 */
[----:B------:R-:W-:Y:S05]  /*1a70*/  @P2 BRA `(.L_x_33) ;  /* 0x00000004001c2947 */ /* 0x000fea0003800000 */
[----:B------:R-:W-:-:S04]  /*1a80*/  LOP3.LUT P2, RZ, R9, 0x7fffffff, RZ, 0xc0, !PT ;  /* 0x7fffffff09ff7812 */ /* 0x000fc8000784c0ff */
[----:B------:R-:W-:-:S13]  /*1a90*/  PLOP3.LUT P1, PT, P1, P2, PT, 0x2f, 0xf2 ;  /* 0x0000000000f2781c */ /* 0x000fda0000f24577 */
[----:B------:R-:W-:Y:S05]  /*1aa0*/  @P1 BRA `(.L_x_34) ;  /* 0x0000000400041947 */ /* 0x000fea0003800000 */
[----:B------:R-:W-:Y:S01]  /*1ab0*/  VIADD R7, R11, 0xffffffff ;  /* 0xffffffff0b077836 */ /* 0x000fe20000000000 */
[----:B------:R-:W-:-:S04]  /*1ac0*/  ISETP.GE.AND P2, PT, R8, RZ, PT ;  /* 0x000000ff0800720c */ /* 0x000fc80003f46270 */
[----:B------:R-:W-:-:S09]  /*1ad0*/  ISETP.GE.AND P1, PT, R7, RZ, PT ;  /* 0x000000ff0700720c */ /* 0x000fd20003f26270 */
[----:B------:R-:W-:-:S04]  /*1ae0*/  @!P2 FFMA R9, R3, 1.84467440737095516160e+19, RZ ;  /* 0x5f8000000309a823 */ /* 0x000fc800000000ff */
[----:B------:R-:W-:Y:S01]  /*1af0*/  @P1 MOV R7, RZ ;  /* 0x000000ff00071202 */ /* 0x000fe20000000f00 */
[----:B------:R-:W-:Y:S02]  /*1b00*/  @!P1 IMAD.MOV.U32 R7, RZ, RZ, -0x40 ;  /* 0xffffffc0ff079424 */ /* 0x000fe400078e00ff */
[----:B------:R-:W-:-:S03]  /*1b10*/  @!P1 FFMA R0, R0, 1.84467440737095516160e+19, RZ ;  /* 0x5f80000000009823 */ /* 0x000fc600000000ff */
[----:B------:R-:W-:-:S07]  /*1b20*/  @!P2 IADD3 R7, PT, PT, R7, 0x40, RZ ;  /* 0x000000400707a810 */ /* 0x000fce0007ffe0ff */
.L_x_30:
[----:B------:R-:W-:Y:S01]  /*1b30*/  LEA R8, R4, 0xc0800000, 0x17 ;  /* 0xc080000004087811 */ /* 0x000fe200078eb8ff */
[----:B------:R-:W-:Y:S01]  /*1b40*/  BSSY.RECONVERGENT B3, `(.L_x_35) ;  /* 0x0000036000037945 */ /* 0x000fe20003800200 */
[----:B------:R-:W-:-:S03]  /*1b50*/  IADD3 R11, PT, PT, R11, -0x7f, RZ ;  /* 0xffffff810b0b7810 */ /* 0x000fc60007ffe0ff */
[----:B------:R-:W-:Y:S02]  /*1b60*/  IMAD.IADD R18, R9, 0x1, -R8 ;  /* 0x0000000109127824 */ /* 0x000fe400078e0a08 */
[C---:B------:R-:W-:Y:S02]  /*1b70*/  IMAD R0, R11.reuse, -0x800000, R0 ;  /* 0xff8000000b007824 */ /* 0x040fe400078e0200 */
[----:B------:R0:W1:Y:S01]  /*1b80*/  MUFU.RCP R8, R18 ;  /* 0x0000001200087308 */ /* 0x0000620000001000 */
[----:B------:R-:W-:Y:S01]  /*1b90*/  FADD.FTZ R9, -R18, -RZ ;  /* 0x800000ff12097221 */ /* 0x000fe20000010100 */
[----:B0-----:R-:W-:-:S05]  /*1ba0*/  IADD3 R18, PT, PT, R11, 0x7f, -R4 ;  /* 0x0000007f0b127810 */ /* 0x001fca0007ffe804 */
[----:B------:R-:W-:Y:S02]  /*1bb0*/  IMAD.IADD R18, R18, 0x1, R7 ;  /* 0x0000000112127824 */ /* 0x000fe400078e0207 */
[----:B-1----:R-:W-:-:S04]  /*1bc0*/  FFMA R13, R8, R9, 1 ;  /* 0x3f800000080d7423 */ /* 0x002fc80000000009 */
[----:B------:R-:W-:-:S04]  /*1bd0*/  FFMA R8, R8, R13, R8 ;  /* 0x0000000d08087223 */ /* 0x000fc80000000008 */
[----:B------:R-:W-:-:S04]  /*1be0*/  FFMA R13, R0, R8, RZ ;  /* 0x00000008000d7223 */ /* 0x000fc800000000ff */
[----:B------:R-:W-:-:S04]  /*1bf0*/  FFMA R20, R9, R13, R0 ;  /* 0x0000000d09147223 */ /* 0x000fc80000000000 */
[----:B------:R-:W-:-:S04]  /*1c00*/  FFMA R13, R8, R20, R13 ;  /* 0x00000014080d7223 */ /* 0x000fc8000000000d */
[----:B------:R-:W-:-:S04]  /*1c10*/  FFMA R0, R9, R13, R0 ;  /* 0x0000000d09007223 */ /* 0x000fc80000000000 */
[----:B------:R-:W-:-:S05]  /*1c20*/  FFMA R9, R8, R0, R13 ;  /* 0x0000000008097223 */ /* 0x000fca000000000d */
[----:B------:R-:W-:-:S04]  /*1c30*/  SHF.R.U32.HI R4, RZ, 0x17, R9 ;  /* 0x00000017ff047819 */ /* 0x000fc80000011609 */
[----:B------:R-:W-:-:S04]  /*1c40*/  LOP3.LUT R4, R4, 0xff, RZ, 0xc0, !PT ;  /* 0x000000ff04047812 */ /* 0x000fc800078ec0ff */
[----:B------:R-:W-:-:S05]  /*1c50*/  IADD3 R4, PT, PT, R4, R18, RZ ;  /* 0x0000001204047210 */ /* 0x000fca0007ffe0ff */
[----:B------:R-:W-:-:S05]  /*1c60*/  VIADD R7, R4, 0xffffffff ;  /* 0xffffffff04077836 */ /* 0x000fca0000000000 */
[----:B------:R-:W-:-:S13]  /*1c70*/  ISETP.GE.U32.AND P1, PT, R7, 0xfe, PT ;  /* 0x000000fe0700780c */ /* 0x000fda0003f26070 */
[----:B------:R-:W-:Y:S05]  /*1c80*/  @!P1 BRA `(.L_x_36) ;  /* 0x0000000000809947 */ /* 0x000fea0003800000 */
[----:B------:R-:W-:-:S13]  /*1c90*/  ISETP.GT.AND P1, PT, R4, 0xfe, PT ;  /* 0x000000fe0400780c */ /* 0x000fda0003f24270 */
[----:B------:R-:W-:Y:S05]  /*1ca0*/  @P1 BRA `(.L_x_37) ;  /* 0x00000000006c1947 */ /* 0x000fea0003800000 */
[----:B------:R-:W-:-:S13]  /*1cb0*/  ISETP.GE.AND P1, PT, R4, 0x1, PT ;  /* 0x000000010400780c */ /* 0x000fda0003f26270 */
[----:B------:R-:W-:Y:S05]  /*1cc0*/  @P1 BRA `(.L_x_38) ;  /* 0x0000000000741947 */ /* 0x000fea0003800000 */
[----:B------:R-:W-:Y:S02]  /*1cd0*/  ISETP.GE.AND P1, PT, R4, -0x18, PT ;  /* 0xffffffe80400780c */ /* 0x000fe40003f26270 */
[----:B------:R-:W-:-:S11]  /*1ce0*/  LOP3.LUT R9, R9, 0x80000000, RZ, 0xc0, !PT ;  /* 0x8000000009097812 */ /* 0x000fd600078ec0ff */
[----:B------:R-:W-:Y:S05]  /*1cf0*/  @!P1 BRA `(.L_x_38) ;  /* 0x0000000000689947 */ /* 0x000fea0003800000 */
[-CC-:B------:R-:W-:Y:S01]  /*1d00*/  FFMA.RZ R7, R8, R0.reuse, R13.reuse ;  /* 0x0000000008077223 */ /* 0x180fe2000000c00d */
[C---:B------:R-:W-:Y:S02]  /*1d10*/  ISETP.NE.AND P3, PT, R4.reuse, RZ, PT ;  /* 0x000000ff0400720c */ /* 0x040fe40003f65270 */
[----:B------:R-:W-:Y:S02]  /*1d20*/  ISETP.NE.AND P2, PT, R4, RZ, PT ;  /* 0x000000ff0400720c */ /* 0x000fe40003f45270 */
[----:B------:R-:W-:Y:S01]  /*1d30*/  LOP3.LUT R11, R7, 0x7fffff, RZ, 0xc0, !PT ;  /* 0x007fffff070b7812 */ /* 0x000fe200078ec0ff */
[CCC-:B------:R-:W-:Y:S01]  /*1d40*/  FFMA.RP R7, R8.reuse, R0.reuse, R13.reuse ;  /* 0x0000000008077223 */ /* 0x1c0fe2000000800d */
[----:B------:R-:W-:Y:S01]  /*1d50*/  FFMA.RM R0, R8, R0, R13 ;  /* 0x0000000008007223 */ /* 0x000fe2000000400d */
[----:B------:R-:W-:Y:S01]  /*1d60*/  IADD3 R8, PT, PT, R4, 0x20, RZ ;  /* 0x0000002004087810 */ /* 0x000fe20007ffe0ff */
[----:B------:R-:W-:Y:S01]  /*1d70*/  IMAD.MOV R4, RZ, RZ, -R4 ;  /* 0x000000ffff047224 */ /* 0x000fe200078e0a04 */
[----:B------:R-:W-:-:S02]  /*1d80*/  LOP3.LUT R11, R11, 0x800000, RZ, 0xfc, !PT ;  /* 0x008000000b0b7812 */ /* 0x000fc400078efcff */
[----:B------:R-:W-:Y:S02]  /*1d90*/  FSETP.NEU.FTZ.AND P1, PT, R7, R0, PT ;  /* 0x000000000700720b */ /* 0x000fe40003f3d000 */
[----:B------:R-:W-:Y:S02]  /*1da0*/  SHF.L.U32 R8, R11, R8, RZ ;  /* 0x000000080b087219 */ /* 0x000fe400000006ff */
[----:B------:R-:W-:Y:S02]  /*1db0*/  SEL R0, R4, RZ, P3 ;  /* 0x000000ff04007207 */ /* 0x000fe40001800000 */
[----:B------:R-:W-:Y:S02]  /*1dc0*/  ISETP.NE.AND P2, PT, R8, RZ, P2 ;  /* 0x000000ff0800720c */ /* 0x000fe40001745270 */
[----:B------:R-:W-:Y:S02]  /*1dd0*/  SHF.R.U32.HI R0, RZ, R0, R11 ;  /* 0x00000000ff007219 */ /* 0x000fe4000001160b */
[----:B------:R-:W-:-:S02]  /*1de0*/  PLOP3.LUT P1, PT, P1, P2, PT, 0xf8, 0x8f ;  /* 0x00000000008f781c */ /* 0x000fc40000f25f70 */
[----:B------:R-:W-:Y:S02]  /*1df0*/  SHF.R.U32.HI R7, RZ, 0x1, R0 ;  /* 0x00000001ff077819 */ /* 0x000fe40000011600 */
[----:B------:R-:W-:-:S04]  /*1e00*/  SEL R4, RZ, 0x1, !P1 ;  /* 0x00000001ff047807 */ /* 0x000fc80004800000 */
[----:B------:R-:W-:-:S04]  /*1e10*/  LOP3.LUT R11, R4, 0x1, R7, 0xf8, !PT ;  /* 0x00000001040b7812 */ /* 0x000fc800078ef807 */
[----:B------:R-:W-:-:S04]  /*1e20*/  LOP3.LUT R0, R11, R0, RZ, 0xc0, !PT ;  /* 0x000000000b007212 */ /* 0x000fc800078ec0ff */
[----:B------:R-:W-:-:S04]  /*1e30*/  IADD3 R0, PT, PT, R7, R0, RZ ;  /* 0x0000000007007210 */ /* 0x000fc80007ffe0ff */
[----:B------:R-:W-:Y:S01]  /*1e40*/  LOP3.LUT R9, R0, R9, RZ, 0xfc, !PT ;  /* 0x0000000900097212 */ /* 0x000fe200078efcff */
[----:B------:R-:W-:Y:S06]  /*1e50*/  BRA `(.L_x_38) ;  /* 0x0000000000107947 */ /* 0x000fec0003800000 */
.L_x_37:
[----:B------:R-:W-:-:S04]  /*1e60*/  LOP3.LUT R9, R9, 0x80000000, RZ, 0xc0, !PT ;  /* 0x8000000009097812 */ /* 0x000fc800078ec0ff */
[----:B------:R-:W-:Y:S01]  /*1e70*/  LOP3.LUT R9, R9, 0x7f800000, RZ, 0xfc, !PT ;  /* 0x7f80000009097812 */ /* 0x000fe200078efcff */
[----:B------:R-:W-:Y:S06]  /*1e80*/  BRA `(.L_x_38) ;  /* 0x0000000000047947 */ /* 0x000fec0003800000 */
.L_x_36:
[----:B------:R-:W-:-:S07]  /*1e90*/  IMAD R9, R18, 0x800000, R9 ;  /* 0x0080000012097824 */ /* 0x000fce00078e0209 */
.L_x_38:
[----:B------:R-:W-:Y:S05]  /*1ea0*/  BSYNC.RECONVERGENT B3 ;  /* 0x0000000000037941 */ /* 0x000fea0003800200 */
.L_x_35:
[----:B------:R-:W-:Y:S05]  /*1eb0*/  BRA `(.L_x_39) ;  /* 0x0000000000207947 */ /* 0x000fea0003800000 */
.L_x_34:
[----:B------:R-:W-:-:S04]  /*1ec0*/  LOP3.LUT R9, R9, 0x80000000, R0, 0x48, !PT ;  /* 0x8000000009097812 */ /* 0x000fc800078e4800 */
[----:B------:R-:W-:Y:S01]  /*1ed0*/  LOP3.LUT R9, R9, 0x7f800000, RZ, 0xfc, !PT ;  /* 0x7f80000009097812 */ /* 0x000fe200078efcff */
[----:B------:R-:W-:Y:S06]  /*1ee0*/  BRA `(.L_x_39) ;  /* 0x0000000000147947 */ /* 0x000fec0003800000 */
.L_x_33:
[----:B------:R-:W-:Y:S01]  /*1ef0*/  LOP3.LUT R9, R9, 0x80000000, R0, 0x48, !PT ;  /* 0x8000000009097812 */ /* 0x000fe200078e4800 */
[----:B------:R-:W-:Y:S06]  /*1f00*/  BRA `(.L_x_39) ;  /* 0x00000000000c7947 */ /* 0x000fec0003800000 */
.L_x_32:
[----:B------:R-:W0:Y:S01]  /*1f10*/  MUFU.RSQ R9, -QNAN ;  /* 0xffc0000000097908 */ /* 0x000e220000001400 */
[----:B------:R-:W-:Y:S05]  /*1f20*/  BRA `(.L_x_39) ;  /* 0x0000000000047947 */ /* 0x000fea0003800000 */
.L_x_31:
[----:B------:R-:W-:-:S07]  /*1f30*/  FADD.FTZ R9, R0, R3 ;  /* 0x0000000300097221 */ /* 0x000fce0000010000 */
.L_x_39:
[----:B------:R-:W-:Y:S05]  /*1f40*/  BSYNC.RECONVERGENT B2 ;  /* 0x0000000000027941 */ /* 0x000fea0003800200 */
.L_x_29:
[----:B------:R-:W-:-:S04]  /*1f50*/  HFMA2 R7, -RZ, RZ, 0, 0 ;  /* 0x00000000ff077431 */ /* 0x000fc800000001ff */
[----:B0-----:R-:W-:Y:S05]  /*1f60*/  RET.REL.NODEC R6 `(_Z14L1_Norm_kernelPKfPfmm) ;  /* 0xffffffe006247950 */ /* 0x001fea0003c3ffff */
.L_x_40:
[----:B------:R-:W-:-:S00]  /*1f70*/  BRA `(.L_x_40) ;  /* 0xfffffffc00fc7947 */ /* 0x000fc0000383ffff */
[----:B------:R-:W-:-:S00]  /*1f80*/  NOP ;  /* 0x0000000000007918 */ /* 0x000fc00000000000 */
[----:B------:R-:W-:-:S00]  /*1f90*/  NOP ;  /* 0x0000000000007918 */ /* 0x000fc00000000000 */
[----:B------:R-:W-:-:S00]  /*1fa0*/  NOP ;  /* 0x0000000000007918 */ /* 0x000fc00000000000 */
[----:B------:R-:W-:-:S00]  /*1fb0*/  NOP ;  /* 0x0000000000007918 */ /* 0x000fc00000000000 */
[----:B------:R-:W-:-:S00]  /*1fc0*/  NOP ;  /* 0x0000000000007918 */ /* 0x000fc00000000000 */
[----:B------:R-:W-:-:S00]  /*1fd0*/  NOP ;  /* 0x0000000000007918 */ /* 0x000fc00000000000 */
[----:B------:R-:W-:-:S00]  /*1fe0*/  NOP ;  /* 0x0000000000007918 */ /* 0x000fc00000000000 */
[----:B------:R-:W-:-:S00]  /*1ff0*/  NOP ;  /* 0x0000000000007918 */ /* 0x000fc00000000000 */
.L_x_41:


//--------------------- .nv.shared._Z14L1_Norm_kernelPKfPfmm --------------------------
	.section	.nv.shared._Z14L1_Norm_kernelPKfPfmm,"aw",@nobits
	.sectionflags	@""
	.align	4
.nv.shared._Z14L1_Norm_kernelPKfPfmm:
	.zero		1156


//--------------------- .nv.shared.reserved.0     --------------------------
	.section	.nv.shared.reserved.0,"aw",@nobits
	.weak		__nv_reservedSMEM_offset_0_alias
	.size		__nv_reservedSMEM_offset_0_alias, 0, 64
	.other		__nv_reservedSMEM_offset_0_alias,@"STO_CUDA_RESERVED_SHARED STV_DEFAULT"
__nv_reservedSMEM_offset_0_alias:
	.zero		0
	.zero		64


//--------------------- .nv.constant0._Z14L1_Norm_kernelPKfPfmm --------------------------
	.section	.nv.constant0._Z14L1_Norm_kernelPKfPfmm,"a",@progbits
	.sectionflags	@""
	.align	4
.nv.constant0._Z14L1_Norm_kernelPKfPfmm:
	.zero		928


//--------------------- SYMBOLS --------------------------

	.type		.nv.reservedSmem.offset0,@object
	.size		.nv.reservedSmem.offset0,0x4
	.type		.nv.reservedSmem.cap,@object
	.size		.nv.reservedSmem.cap,0x4
